//
// Generated by NVIDIA NVVM Compiler
//
// Compiler Build ID: CL-36424714
// Cuda compilation tools, release 13.0, V13.0.88
// Based on NVVM 20.0.0
//

.version 9.0
.target sm_100
.address_size 64

	// .globl	multiply_them
.extern .func  (.param .b32 func_retval0) vprintf
(
	.param .b64 vprintf_param_0,
	.param .b64 vprintf_param_1
)
;
.global .align 1 .b8 $str[6] = {72, 101, 108, 108, 111};

.visible .entry multiply_them(
	.param .u64 .ptr .align 1 multiply_them_param_0,
	.param .u64 .ptr .align 1 multiply_them_param_1,
	.param .u64 .ptr .align 1 multiply_them_param_2
)
{
	.reg .b32 	%r<7>;
	.reg .b32 	%f<4>;
	.reg .b64 	%rd<13>;

	ld.param.u64 	%rd1, [multiply_them_param_0];
	ld.param.u64 	%rd2, [multiply_them_param_1];
	ld.param.u64 	%rd3, [multiply_them_param_2];
	cvta.to.global.u64 	%rd4, %rd1;
	cvta.to.global.u64 	%rd5, %rd3;
	cvta.to.global.u64 	%rd6, %rd2;
	mov.u64 	%rd7, $str;
	cvta.global.u64 	%rd8, %rd7;
	{ // callseq 0, 0
	.param .b64 param0;
	st.param.b64 	[param0], %rd8;
	.param .b64 param1;
	st.param.b64 	[param1], 0;
	.param .b32 retval0;
	call.uni (retval0), 
	vprintf, 
	(
	param0, 
	param1
	);
	ld.param.b32 	%r1, [retval0];
	} // callseq 0
	mov.u32 	%r3, %tid.y;
	mov.u32 	%r4, %ntid.x;
	mov.u32 	%r5, %tid.x;
	mad.lo.s32 	%r6, %r3, %r4, %r5;
	mul.wide.u32 	%rd9, %r6, 4;
	add.s64 	%rd10, %rd6, %rd9;
	ld.global.f32 	%f1, [%rd10];
	add.s64 	%rd11, %rd5, %rd9;
	ld.global.f32 	%f2, [%rd11];
	mul.f32 	%f3, %f1, %f2;
	add.s64 	%rd12, %rd4, %rd9;
	st.global.f32 	[%rd12], %f3;
	ret;

}
	// .globl	forward_warping_flow
.visible .entry forward_warping_flow(
	.param .u64 .ptr .align 1 forward_warping_flow_param_0,
	.param .u64 .ptr .align 1 forward_warping_flow_param_1,
	.param .u64 .ptr .align 1 forward_warping_flow_param_2,
	.param .u64 .ptr .align 1 forward_warping_flow_param_3,
	.param .u32 forward_warping_flow_param_4,
	.param .u32 forward_warping_flow_param_5,
	.param .u32 forward_warping_flow_param_6,
	.param .u32 forward_warping_flow_param_7,
	.param .f64 forward_warping_flow_param_8,
	.param .u64 .ptr .align 1 forward_warping_flow_param_9,
	.param .u64 .ptr .align 1 forward_warping_flow_param_10,
	.param .u64 .ptr .align 1 forward_warping_flow_param_11
)
{
	.reg .pred 	%p<115>;
	.reg .b32 	%r<394>;
	.reg .b64 	%rd<528>;
	.reg .b64 	%fd<396>;

	ld.param.u64 	%rd29, [forward_warping_flow_param_0];
	ld.param.u64 	%rd25, [forward_warping_flow_param_1];
	ld.param.u64 	%rd26, [forward_warping_flow_param_2];
	ld.param.u64 	%rd27, [forward_warping_flow_param_3];
	ld.param.u32 	%r120, [forward_warping_flow_param_4];
	ld.param.u32 	%r121, [forward_warping_flow_param_5];
	ld.param.u32 	%r122, [forward_warping_flow_param_6];
	ld.param.u32 	%r123, [forward_warping_flow_param_7];
	ld.param.f64 	%fd7, [forward_warping_flow_param_8];
	ld.param.u64 	%rd30, [forward_warping_flow_param_9];
	ld.param.u64 	%rd31, [forward_warping_flow_param_11];
	cvta.to.global.u64 	%rd1, %rd29;
	cvta.to.global.u64 	%rd2, %rd30;
	cvta.to.global.u64 	%rd3, %rd31;
	setp.lt.s32 	%p1, %r120, 1;
	@%p1 bra 	$L__BB1_41;
	mul.lo.s32 	%r1, %r123, %r122;
	min.s32 	%r124, %r122, %r123;
	setp.lt.s32 	%p2, %r124, 1;
	@%p2 bra 	$L__BB1_33;
	add.s32 	%r2, %r121, -1;
	and.b32  	%r3, %r121, 7;
	and.b32  	%r4, %r121, 3;
	and.b32  	%r5, %r121, 15;
	and.b32  	%r6, %r121, 2147483640;
	and.b32  	%r7, %r121, 2147483632;
	cvta.to.global.u64 	%rd4, %rd27;
	cvta.to.global.u64 	%rd5, %rd26;
	cvta.to.global.u64 	%rd6, %rd25;
	mov.b32 	%r351, 0;
	mul.wide.u32 	%rd38, %r123, 8;
$L__BB1_3:
	mul.lo.s32 	%r9, %r351, %r121;
	mov.b32 	%r352, 0;
$L__BB1_4:
	mul.lo.s32 	%r11, %r352, %r123;
	mov.b32 	%r353, 0;
$L__BB1_5:
	mad.lo.s32 	%r128, %r1, %r351, %r11;
	add.s32 	%r129, %r128, %r353;
	mul.wide.s32 	%rd32, %r129, 8;
	add.s64 	%rd33, %rd4, %rd32;
	ld.global.f64 	%fd1, [%rd33];
	add.s64 	%rd34, %rd5, %rd32;
	ld.global.f64 	%fd8, [%rd34];
	add.s64 	%rd35, %rd6, %rd32;
	ld.global.f64 	%fd9, [%rd35];
	cvt.rmi.f64.f64 	%fd10, %fd8;
	cvt.rzi.s32.f64 	%r130, %fd10;
	cvt.rmi.f64.f64 	%fd11, %fd9;
	cvt.rzi.s32.f64 	%r131, %fd11;
	add.s32 	%r15, %r130, 1;
	add.s32 	%r132, %r131, 1;
	or.b32  	%r133, %r130, %r131;
	setp.ge.s32 	%p3, %r15, %r123;
	setp.lt.s32 	%p4, %r133, 0;
	setp.ge.s32 	%p5, %r132, %r122;
	or.pred  	%p6, %p3, %p5;
	or.pred  	%p7, %p6, %p4;
	@%p7 bra 	$L__BB1_30;
	ld.param.u64 	%rd527, [forward_warping_flow_param_10];
	mul.lo.s32 	%r16, %r131, %r123;
	mad.lo.s32 	%r134, %r1, %r351, %r16;
	add.s32 	%r135, %r134, %r130;
	add.s32 	%r17, %r16, %r123;
	cvta.to.global.u64 	%rd36, %rd527;
	mul.wide.s32 	%rd37, %r135, 8;
	add.s64 	%rd7, %rd36, %rd37;
	ld.global.f64 	%fd12, [%rd7];
	add.s64 	%rd8, %rd3, %rd37;
	ld.global.f64 	%fd13, [%rd8];
	div.rn.f64 	%fd14, %fd12, %fd13;
	ld.global.f64 	%fd15, [%rd7+8];
	ld.global.f64 	%fd16, [%rd8+8];
	div.rn.f64 	%fd3, %fd15, %fd16;
	add.s64 	%rd9, %rd7, %rd38;
	ld.global.f64 	%fd17, [%rd9];
	add.s64 	%rd10, %rd8, %rd38;
	ld.global.f64 	%fd18, [%rd10];
	div.rn.f64 	%fd4, %fd17, %fd18;
	ld.global.f64 	%fd19, [%rd9+8];
	ld.global.f64 	%fd20, [%rd10+8];
	div.rn.f64 	%fd5, %fd19, %fd20;
	setp.eq.f64 	%p8, %fd14, 0d4059000000000000;
	add.f64 	%fd21, %fd7, %fd1;
	setp.gt.f64 	%p9, %fd14, %fd21;
	or.pred  	%p10, %p8, %p9;
	@%p10 bra 	$L__BB1_10;
	sub.f64 	%fd22, %fd14, %fd1;
	abs.f64 	%fd23, %fd22;
	setp.gtu.f64 	%p11, %fd23, %fd7;
	@%p11 bra 	$L__BB1_12;
	setp.gt.s32 	%p12, %r121, 0;
	@%p12 bra 	$L__BB1_127;
$L__BB1_9:
	ld.global.f64 	%fd69, [%rd7];
	add.f64 	%fd70, %fd1, %fd69;
	st.global.f64 	[%rd7], %fd70;
	ld.global.f64 	%fd71, [%rd8];
	add.f64 	%fd72, %fd71, 0d3FF0000000000000;
	st.global.f64 	[%rd8], %fd72;
	bra.uni 	$L__BB1_12;
$L__BB1_10:
	setp.gt.s32 	%p21, %r121, 0;
	@%p21 bra 	$L__BB1_114;
$L__BB1_11:
	st.global.f64 	[%rd7], %fd1;
	mov.b64 	%rd165, 4607182418800017408;
	st.global.u64 	[%rd8], %rd165;
$L__BB1_12:
	setp.eq.f64 	%p31, %fd3, 0d4059000000000000;
	setp.gt.f64 	%p32, %fd3, %fd21;
	or.pred  	%p33, %p31, %p32;
	@%p33 bra 	$L__BB1_16;
	sub.f64 	%fd104, %fd3, %fd1;
	abs.f64 	%fd105, %fd104;
	setp.gtu.f64 	%p34, %fd105, %fd7;
	@%p34 bra 	$L__BB1_18;
	setp.gt.s32 	%p35, %r121, 0;
	@%p35 bra 	$L__BB1_103;
$L__BB1_15:
	ld.global.f64 	%fd151, [%rd7+8];
	add.f64 	%fd152, %fd1, %fd151;
	st.global.f64 	[%rd7+8], %fd152;
	ld.global.f64 	%fd153, [%rd8+8];
	add.f64 	%fd154, %fd153, 0d3FF0000000000000;
	st.global.f64 	[%rd8+8], %fd154;
	bra.uni 	$L__BB1_18;
$L__BB1_16:
	setp.gt.s32 	%p44, %r121, 0;
	@%p44 bra 	$L__BB1_90;
$L__BB1_17:
	st.global.f64 	[%rd7+8], %fd1;
	mov.b64 	%rd281, 4607182418800017408;
	st.global.u64 	[%rd8+8], %rd281;
$L__BB1_18:
	setp.eq.f64 	%p54, %fd4, 0d4059000000000000;
	setp.gt.f64 	%p55, %fd4, %fd21;
	or.pred  	%p56, %p54, %p55;
	@%p56 bra 	$L__BB1_22;
	sub.f64 	%fd186, %fd4, %fd1;
	abs.f64 	%fd187, %fd186;
	setp.gtu.f64 	%p57, %fd187, %fd7;
	@%p57 bra 	$L__BB1_24;
	setp.gt.s32 	%p58, %r121, 0;
	@%p58 bra 	$L__BB1_79;
$L__BB1_21:
	ld.global.f64 	%fd233, [%rd9];
	add.f64 	%fd234, %fd1, %fd233;
	st.global.f64 	[%rd9], %fd234;
	ld.global.f64 	%fd235, [%rd10];
	add.f64 	%fd236, %fd235, 0d3FF0000000000000;
	st.global.f64 	[%rd10], %fd236;
	bra.uni 	$L__BB1_24;
$L__BB1_22:
	setp.gt.s32 	%p67, %r121, 0;
	@%p67 bra 	$L__BB1_66;
$L__BB1_23:
	st.global.f64 	[%rd9], %fd1;
	mov.b64 	%rd392, 4607182418800017408;
	st.global.u64 	[%rd10], %rd392;
$L__BB1_24:
	add.s32 	%r30, %r3, -1;
	setp.eq.f64 	%p77, %fd5, 0d4059000000000000;
	setp.gt.f64 	%p78, %fd5, %fd21;
	or.pred  	%p79, %p77, %p78;
	@%p79 bra 	$L__BB1_28;
	sub.f64 	%fd268, %fd5, %fd1;
	abs.f64 	%fd269, %fd268;
	setp.gtu.f64 	%p80, %fd269, %fd7;
	@%p80 bra 	$L__BB1_30;
	setp.gt.s32 	%p81, %r121, 0;
	@%p81 bra 	$L__BB1_55;
$L__BB1_27:
	ld.global.f64 	%fd315, [%rd9+8];
	add.f64 	%fd316, %fd1, %fd315;
	st.global.f64 	[%rd9+8], %fd316;
	ld.global.f64 	%fd317, [%rd10+8];
	add.f64 	%fd318, %fd317, 0d3FF0000000000000;
	st.global.f64 	[%rd10+8], %fd318;
	bra.uni 	$L__BB1_30;
$L__BB1_28:
	setp.gt.s32 	%p90, %r121, 0;
	@%p90 bra 	$L__BB1_42;
$L__BB1_29:
	st.global.f64 	[%rd9+8], %fd1;
	mov.b64 	%rd503, 4607182418800017408;
	st.global.u64 	[%rd10+8], %rd503;
$L__BB1_30:
	add.s32 	%r353, %r353, 1;
	setp.eq.s32 	%p100, %r353, %r123;
	@%p100 bra 	$L__BB1_31;
	bra.uni 	$L__BB1_5;
$L__BB1_31:
	add.s32 	%r352, %r352, 1;
	setp.ne.s32 	%p101, %r352, %r122;
	@%p101 bra 	$L__BB1_4;
	ld.param.u32 	%r349, [forward_warping_flow_param_4];
	add.s32 	%r351, %r351, 1;
	setp.ne.s32 	%p102, %r351, %r349;
	@%p102 bra 	$L__BB1_3;
$L__BB1_33:
	min.s32 	%r335, %r122, %r123;
	min.s32 	%r336, %r335, %r121;
	setp.lt.s32 	%p103, %r336, 1;
	@%p103 bra 	$L__BB1_41;
	add.s32 	%r88, %r121, -1;
	and.b32  	%r89, %r121, 7;
	add.s32 	%r90, %r89, -1;
	and.b32  	%r91, %r121, 3;
	and.b32  	%r92, %r121, 2147483640;
	and.b32  	%r93, %r121, 1;
	neg.s32 	%r94, %r92;
	mul.lo.s32 	%r95, %r122, %r121;
	shl.b32 	%r96, %r1, 3;
	mov.b32 	%r386, 0;
	mul.wide.s32 	%rd523, %r1, 8;
$L__BB1_35:
	mul.lo.s32 	%r98, %r1, %r386;
	mul.lo.s32 	%r99, %r386, %r121;
	mul.lo.s32 	%r100, %r95, %r386;
	mov.b32 	%r387, 0;
$L__BB1_36:
	mul.lo.s32 	%r102, %r387, %r123;
	add.s32 	%r103, %r102, %r98;
	add.s32 	%r340, %r100, %r387;
	mul.lo.s32 	%r104, %r123, %r340;
	mov.b32 	%r388, 0;
$L__BB1_37:
	add.s32 	%r341, %r103, %r388;
	mul.wide.s32 	%rd504, %r341, 8;
	add.s64 	%rd24, %rd3, %rd504;
	ld.global.f64 	%fd350, [%rd24];
	setp.neu.f64 	%p104, %fd350, 0d0000000000000000;
	@%p104 bra 	$L__BB1_138;
$L__BB1_38:
	add.s32 	%r388, %r388, 1;
	setp.eq.s32 	%p112, %r388, %r123;
	@%p112 bra 	$L__BB1_39;
	bra.uni 	$L__BB1_37;
$L__BB1_39:
	add.s32 	%r387, %r387, 1;
	setp.ne.s32 	%p113, %r387, %r122;
	@%p113 bra 	$L__BB1_36;
	ld.param.u32 	%r350, [forward_warping_flow_param_4];
	add.s32 	%r386, %r386, 1;
	setp.ne.s32 	%p114, %r386, %r350;
	@%p114 bra 	$L__BB1_35;
$L__BB1_41:
	ret;
$L__BB1_42:
	setp.lt.u32 	%p91, %r2, 15;
	add.s32 	%r36, %r353, %r11;
	add.s32 	%r37, %r17, %r15;
	mov.b32 	%r363, 0;
	@%p91 bra 	$L__BB1_45;
	mov.b32 	%r361, 0;
$L__BB1_44:
	.pragma "nounroll";
	add.s32 	%r318, %r361, %r9;
	mul.lo.s32 	%r319, %r1, %r318;
	add.s32 	%r320, %r36, %r319;
	add.s32 	%r321, %r37, %r319;
	mul.wide.s32 	%rd434, %r320, 8;
	add.s64 	%rd435, %rd1, %rd434;
	ld.global.f64 	%fd319, [%rd435];
	mul.wide.s32 	%rd436, %r321, 8;
	add.s64 	%rd437, %rd2, %rd436;
	st.global.f64 	[%rd437], %fd319;
	mul.wide.s32 	%rd438, %r1, 8;
	add.s64 	%rd439, %rd435, %rd438;
	ld.global.f64 	%fd320, [%rd439];
	add.s64 	%rd440, %rd437, %rd438;
	st.global.f64 	[%rd440], %fd320;
	add.s64 	%rd441, %rd439, %rd438;
	ld.global.f64 	%fd321, [%rd441];
	add.s64 	%rd442, %rd440, %rd438;
	st.global.f64 	[%rd442], %fd321;
	add.s64 	%rd443, %rd441, %rd438;
	ld.global.f64 	%fd322, [%rd443];
	add.s64 	%rd444, %rd442, %rd438;
	st.global.f64 	[%rd444], %fd322;
	add.s64 	%rd445, %rd443, %rd438;
	ld.global.f64 	%fd323, [%rd445];
	add.s64 	%rd446, %rd444, %rd438;
	st.global.f64 	[%rd446], %fd323;
	add.s64 	%rd447, %rd445, %rd438;
	ld.global.f64 	%fd324, [%rd447];
	add.s64 	%rd448, %rd446, %rd438;
	st.global.f64 	[%rd448], %fd324;
	add.s64 	%rd449, %rd447, %rd438;
	ld.global.f64 	%fd325, [%rd449];
	add.s64 	%rd450, %rd448, %rd438;
	st.global.f64 	[%rd450], %fd325;
	add.s64 	%rd451, %rd449, %rd438;
	ld.global.f64 	%fd326, [%rd451];
	add.s64 	%rd452, %rd450, %rd438;
	st.global.f64 	[%rd452], %fd326;
	add.s64 	%rd453, %rd451, %rd438;
	ld.global.f64 	%fd327, [%rd453];
	add.s64 	%rd454, %rd452, %rd438;
	st.global.f64 	[%rd454], %fd327;
	add.s64 	%rd455, %rd453, %rd438;
	ld.global.f64 	%fd328, [%rd455];
	add.s64 	%rd456, %rd454, %rd438;
	st.global.f64 	[%rd456], %fd328;
	add.s64 	%rd457, %rd455, %rd438;
	ld.global.f64 	%fd329, [%rd457];
	add.s64 	%rd458, %rd456, %rd438;
	st.global.f64 	[%rd458], %fd329;
	add.s64 	%rd459, %rd457, %rd438;
	ld.global.f64 	%fd330, [%rd459];
	add.s64 	%rd460, %rd458, %rd438;
	st.global.f64 	[%rd460], %fd330;
	add.s64 	%rd461, %rd459, %rd438;
	ld.global.f64 	%fd331, [%rd461];
	add.s64 	%rd462, %rd460, %rd438;
	st.global.f64 	[%rd462], %fd331;
	add.s64 	%rd463, %rd461, %rd438;
	ld.global.f64 	%fd332, [%rd463];
	add.s64 	%rd464, %rd462, %rd438;
	st.global.f64 	[%rd464], %fd332;
	add.s64 	%rd465, %rd463, %rd438;
	ld.global.f64 	%fd333, [%rd465];
	add.s64 	%rd466, %rd464, %rd438;
	st.global.f64 	[%rd466], %fd333;
	add.s64 	%rd467, %rd465, %rd438;
	ld.global.f64 	%fd334, [%rd467];
	add.s64 	%rd468, %rd466, %rd438;
	st.global.f64 	[%rd468], %fd334;
	add.s32 	%r361, %r361, 16;
	setp.eq.s32 	%p92, %r361, %r7;
	mov.u32 	%r363, %r7;
	@%p92 bra 	$L__BB1_45;
	bra.uni 	$L__BB1_44;
$L__BB1_45:
	setp.eq.s32 	%p93, %r5, 0;
	@%p93 bra 	$L__BB1_29;
	add.s32 	%r322, %r5, -1;
	setp.lt.u32 	%p94, %r322, 7;
	@%p94 bra 	$L__BB1_48;
	add.s32 	%r323, %r363, %r9;
	mul.lo.s32 	%r324, %r1, %r323;
	add.s32 	%r325, %r36, %r324;
	add.s32 	%r326, %r37, %r324;
	mul.wide.s32 	%rd469, %r325, 8;
	add.s64 	%rd470, %rd1, %rd469;
	ld.global.f64 	%fd335, [%rd470];
	mul.wide.s32 	%rd471, %r326, 8;
	add.s64 	%rd472, %rd2, %rd471;
	st.global.f64 	[%rd472], %fd335;
	mul.wide.s32 	%rd473, %r1, 8;
	add.s64 	%rd474, %rd470, %rd473;
	ld.global.f64 	%fd336, [%rd474];
	add.s64 	%rd475, %rd472, %rd473;
	st.global.f64 	[%rd475], %fd336;
	add.s64 	%rd476, %rd474, %rd473;
	ld.global.f64 	%fd337, [%rd476];
	add.s64 	%rd477, %rd475, %rd473;
	st.global.f64 	[%rd477], %fd337;
	add.s64 	%rd478, %rd476, %rd473;
	ld.global.f64 	%fd338, [%rd478];
	add.s64 	%rd479, %rd477, %rd473;
	st.global.f64 	[%rd479], %fd338;
	add.s64 	%rd480, %rd478, %rd473;
	ld.global.f64 	%fd339, [%rd480];
	add.s64 	%rd481, %rd479, %rd473;
	st.global.f64 	[%rd481], %fd339;
	add.s64 	%rd482, %rd480, %rd473;
	ld.global.f64 	%fd340, [%rd482];
	add.s64 	%rd483, %rd481, %rd473;
	st.global.f64 	[%rd483], %fd340;
	add.s64 	%rd484, %rd482, %rd473;
	ld.global.f64 	%fd341, [%rd484];
	add.s64 	%rd485, %rd483, %rd473;
	st.global.f64 	[%rd485], %fd341;
	add.s64 	%rd486, %rd484, %rd473;
	ld.global.f64 	%fd342, [%rd486];
	add.s64 	%rd487, %rd485, %rd473;
	st.global.f64 	[%rd487], %fd342;
	add.s32 	%r363, %r363, 8;
$L__BB1_48:
	setp.eq.s32 	%p95, %r3, 0;
	@%p95 bra 	$L__BB1_29;
	setp.lt.u32 	%p96, %r30, 3;
	@%p96 bra 	$L__BB1_51;
	add.s32 	%r327, %r363, %r9;
	mul.lo.s32 	%r328, %r1, %r327;
	add.s32 	%r329, %r36, %r328;
	add.s32 	%r330, %r37, %r328;
	mul.wide.s32 	%rd488, %r329, 8;
	add.s64 	%rd489, %rd1, %rd488;
	ld.global.f64 	%fd343, [%rd489];
	mul.wide.s32 	%rd490, %r330, 8;
	add.s64 	%rd491, %rd2, %rd490;
	st.global.f64 	[%rd491], %fd343;
	mul.wide.s32 	%rd492, %r1, 8;
	add.s64 	%rd493, %rd489, %rd492;
	ld.global.f64 	%fd344, [%rd493];
	add.s64 	%rd494, %rd491, %rd492;
	st.global.f64 	[%rd494], %fd344;
	add.s64 	%rd495, %rd493, %rd492;
	ld.global.f64 	%fd345, [%rd495];
	add.s64 	%rd496, %rd494, %rd492;
	st.global.f64 	[%rd496], %fd345;
	add.s64 	%rd497, %rd495, %rd492;
	ld.global.f64 	%fd346, [%rd497];
	add.s64 	%rd498, %rd496, %rd492;
	st.global.f64 	[%rd498], %fd346;
	add.s32 	%r363, %r363, 4;
$L__BB1_51:
	setp.eq.s32 	%p97, %r4, 0;
	@%p97 bra 	$L__BB1_29;
	setp.eq.s32 	%p98, %r4, 1;
	add.s32 	%r331, %r363, %r9;
	mul.lo.s32 	%r332, %r1, %r331;
	add.s32 	%r333, %r36, %r332;
	add.s32 	%r334, %r37, %r332;
	mul.wide.s32 	%rd499, %r333, 8;
	add.s64 	%rd11, %rd1, %rd499;
	ld.global.f64 	%fd347, [%rd11];
	mul.wide.s32 	%rd500, %r334, 8;
	add.s64 	%rd12, %rd2, %rd500;
	st.global.f64 	[%rd12], %fd347;
	@%p98 bra 	$L__BB1_29;
	setp.eq.s32 	%p99, %r4, 2;
	mul.wide.s32 	%rd13, %r1, 8;
	add.s64 	%rd14, %rd11, %rd13;
	ld.global.f64 	%fd348, [%rd14];
	add.s64 	%rd15, %rd12, %rd13;
	st.global.f64 	[%rd15], %fd348;
	@%p99 bra 	$L__BB1_29;
	add.s64 	%rd501, %rd14, %rd13;
	ld.global.f64 	%fd349, [%rd501];
	add.s64 	%rd502, %rd15, %rd13;
	st.global.f64 	[%rd502], %fd349;
	bra.uni 	$L__BB1_29;
$L__BB1_55:
	setp.lt.u32 	%p82, %r2, 7;
	add.s32 	%r43, %r353, %r11;
	add.s32 	%r44, %r17, %r15;
	mov.b32 	%r366, 0;
	@%p82 bra 	$L__BB1_58;
	mov.b32 	%r360, 0;
$L__BB1_57:
	.pragma "nounroll";
	add.s32 	%r299, %r360, %r9;
	mul.lo.s32 	%r300, %r1, %r299;
	add.s32 	%r301, %r43, %r300;
	add.s32 	%r302, %r44, %r300;
	mul.wide.s32 	%rd393, %r301, 8;
	add.s64 	%rd394, %rd1, %rd393;
	ld.global.f64 	%fd270, [%rd394];
	mul.wide.s32 	%rd395, %r302, 8;
	add.s64 	%rd396, %rd2, %rd395;
	ld.global.f64 	%fd271, [%rd396];
	add.f64 	%fd272, %fd270, %fd271;
	st.global.f64 	[%rd396], %fd272;
	mul.wide.s32 	%rd397, %r1, 8;
	add.s64 	%rd398, %rd394, %rd397;
	ld.global.f64 	%fd273, [%rd398];
	add.s64 	%rd399, %rd396, %rd397;
	ld.global.f64 	%fd274, [%rd399];
	add.f64 	%fd275, %fd273, %fd274;
	st.global.f64 	[%rd399], %fd275;
	add.s64 	%rd400, %rd398, %rd397;
	ld.global.f64 	%fd276, [%rd400];
	add.s64 	%rd401, %rd399, %rd397;
	ld.global.f64 	%fd277, [%rd401];
	add.f64 	%fd278, %fd276, %fd277;
	st.global.f64 	[%rd401], %fd278;
	add.s64 	%rd402, %rd400, %rd397;
	ld.global.f64 	%fd279, [%rd402];
	add.s64 	%rd403, %rd401, %rd397;
	ld.global.f64 	%fd280, [%rd403];
	add.f64 	%fd281, %fd279, %fd280;
	st.global.f64 	[%rd403], %fd281;
	add.s64 	%rd404, %rd402, %rd397;
	ld.global.f64 	%fd282, [%rd404];
	add.s64 	%rd405, %rd403, %rd397;
	ld.global.f64 	%fd283, [%rd405];
	add.f64 	%fd284, %fd282, %fd283;
	st.global.f64 	[%rd405], %fd284;
	add.s64 	%rd406, %rd404, %rd397;
	ld.global.f64 	%fd285, [%rd406];
	add.s64 	%rd407, %rd405, %rd397;
	ld.global.f64 	%fd286, [%rd407];
	add.f64 	%fd287, %fd285, %fd286;
	st.global.f64 	[%rd407], %fd287;
	add.s64 	%rd408, %rd406, %rd397;
	ld.global.f64 	%fd288, [%rd408];
	add.s64 	%rd409, %rd407, %rd397;
	ld.global.f64 	%fd289, [%rd409];
	add.f64 	%fd290, %fd288, %fd289;
	st.global.f64 	[%rd409], %fd290;
	add.s64 	%rd410, %rd408, %rd397;
	ld.global.f64 	%fd291, [%rd410];
	add.s64 	%rd411, %rd409, %rd397;
	ld.global.f64 	%fd292, [%rd411];
	add.f64 	%fd293, %fd291, %fd292;
	st.global.f64 	[%rd411], %fd293;
	add.s32 	%r360, %r360, 8;
	setp.eq.s32 	%p83, %r360, %r6;
	mov.u32 	%r366, %r6;
	@%p83 bra 	$L__BB1_58;
	bra.uni 	$L__BB1_57;
$L__BB1_58:
	setp.eq.s32 	%p84, %r3, 0;
	@%p84 bra 	$L__BB1_27;
	setp.lt.u32 	%p85, %r30, 3;
	@%p85 bra 	$L__BB1_61;
	add.s32 	%r303, %r366, %r9;
	mul.lo.s32 	%r304, %r1, %r303;
	add.s32 	%r305, %r43, %r304;
	add.s32 	%r306, %r44, %r304;
	mul.wide.s32 	%rd412, %r305, 8;
	add.s64 	%rd413, %rd1, %rd412;
	ld.global.f64 	%fd294, [%rd413];
	mul.wide.s32 	%rd414, %r306, 8;
	add.s64 	%rd415, %rd2, %rd414;
	ld.global.f64 	%fd295, [%rd415];
	add.f64 	%fd296, %fd294, %fd295;
	st.global.f64 	[%rd415], %fd296;
	mul.wide.s32 	%rd416, %r1, 8;
	add.s64 	%rd417, %rd413, %rd416;
	ld.global.f64 	%fd297, [%rd417];
	add.s64 	%rd418, %rd415, %rd416;
	ld.global.f64 	%fd298, [%rd418];
	add.f64 	%fd299, %fd297, %fd298;
	st.global.f64 	[%rd418], %fd299;
	add.s64 	%rd419, %rd417, %rd416;
	ld.global.f64 	%fd300, [%rd419];
	add.s64 	%rd420, %rd418, %rd416;
	ld.global.f64 	%fd301, [%rd420];
	add.f64 	%fd302, %fd300, %fd301;
	st.global.f64 	[%rd420], %fd302;
	add.s64 	%rd421, %rd419, %rd416;
	ld.global.f64 	%fd303, [%rd421];
	add.s64 	%rd422, %rd420, %rd416;
	ld.global.f64 	%fd304, [%rd422];
	add.f64 	%fd305, %fd303, %fd304;
	st.global.f64 	[%rd422], %fd305;
	add.s32 	%r366, %r366, 4;
$L__BB1_61:
	setp.eq.s32 	%p86, %r4, 0;
	@%p86 bra 	$L__BB1_27;
	setp.eq.s32 	%p87, %r4, 1;
	@%p87 bra 	$L__BB1_64;
	add.s32 	%r307, %r366, %r9;
	mul.lo.s32 	%r308, %r1, %r307;
	add.s32 	%r309, %r43, %r308;
	add.s32 	%r310, %r44, %r308;
	mul.wide.s32 	%rd423, %r309, 8;
	add.s64 	%rd424, %rd1, %rd423;
	ld.global.f64 	%fd306, [%rd424];
	mul.wide.s32 	%rd425, %r310, 8;
	add.s64 	%rd426, %rd2, %rd425;
	ld.global.f64 	%fd307, [%rd426];
	add.f64 	%fd308, %fd306, %fd307;
	st.global.f64 	[%rd426], %fd308;
	mul.wide.s32 	%rd427, %r1, 8;
	add.s64 	%rd428, %rd424, %rd427;
	ld.global.f64 	%fd309, [%rd428];
	add.s64 	%rd429, %rd426, %rd427;
	ld.global.f64 	%fd310, [%rd429];
	add.f64 	%fd311, %fd309, %fd310;
	st.global.f64 	[%rd429], %fd311;
	add.s32 	%r366, %r366, 2;
$L__BB1_64:
	and.b32  	%r311, %r121, 1;
	setp.eq.b32 	%p88, %r311, 1;
	not.pred 	%p89, %p88;
	@%p89 bra 	$L__BB1_27;
	add.s32 	%r312, %r366, %r9;
	mul.lo.s32 	%r313, %r1, %r312;
	add.s32 	%r314, %r43, %r313;
	add.s32 	%r315, %r44, %r313;
	mul.wide.s32 	%rd430, %r314, 8;
	add.s64 	%rd431, %rd1, %rd430;
	ld.global.f64 	%fd312, [%rd431];
	mul.wide.s32 	%rd432, %r315, 8;
	add.s64 	%rd433, %rd2, %rd432;
	ld.global.f64 	%fd313, [%rd433];
	add.f64 	%fd314, %fd312, %fd313;
	st.global.f64 	[%rd433], %fd314;
	bra.uni 	$L__BB1_27;
$L__BB1_66:
	setp.lt.u32 	%p68, %r2, 15;
	add.s32 	%r50, %r353, %r11;
	add.s32 	%r51, %r17, %r130;
	mov.b32 	%r369, 0;
	@%p68 bra 	$L__BB1_69;
	mov.b32 	%r359, 0;
$L__BB1_68:
	.pragma "nounroll";
	add.s32 	%r279, %r359, %r9;
	mul.lo.s32 	%r280, %r1, %r279;
	add.s32 	%r281, %r50, %r280;
	add.s32 	%r282, %r51, %r280;
	mul.wide.s32 	%rd323, %r281, 8;
	add.s64 	%rd324, %rd1, %rd323;
	ld.global.f64 	%fd237, [%rd324];
	mul.wide.s32 	%rd325, %r282, 8;
	add.s64 	%rd326, %rd2, %rd325;
	st.global.f64 	[%rd326], %fd237;
	mul.wide.s32 	%rd327, %r1, 8;
	add.s64 	%rd328, %rd324, %rd327;
	ld.global.f64 	%fd238, [%rd328];
	add.s64 	%rd329, %rd326, %rd327;
	st.global.f64 	[%rd329], %fd238;
	add.s64 	%rd330, %rd328, %rd327;
	ld.global.f64 	%fd239, [%rd330];
	add.s64 	%rd331, %rd329, %rd327;
	st.global.f64 	[%rd331], %fd239;
	add.s64 	%rd332, %rd330, %rd327;
	ld.global.f64 	%fd240, [%rd332];
	add.s64 	%rd333, %rd331, %rd327;
	st.global.f64 	[%rd333], %fd240;
	add.s64 	%rd334, %rd332, %rd327;
	ld.global.f64 	%fd241, [%rd334];
	add.s64 	%rd335, %rd333, %rd327;
	st.global.f64 	[%rd335], %fd241;
	add.s64 	%rd336, %rd334, %rd327;
	ld.global.f64 	%fd242, [%rd336];
	add.s64 	%rd337, %rd335, %rd327;
	st.global.f64 	[%rd337], %fd242;
	add.s64 	%rd338, %rd336, %rd327;
	ld.global.f64 	%fd243, [%rd338];
	add.s64 	%rd339, %rd337, %rd327;
	st.global.f64 	[%rd339], %fd243;
	add.s64 	%rd340, %rd338, %rd327;
	ld.global.f64 	%fd244, [%rd340];
	add.s64 	%rd341, %rd339, %rd327;
	st.global.f64 	[%rd341], %fd244;
	add.s64 	%rd342, %rd340, %rd327;
	ld.global.f64 	%fd245, [%rd342];
	add.s64 	%rd343, %rd341, %rd327;
	st.global.f64 	[%rd343], %fd245;
	add.s64 	%rd344, %rd342, %rd327;
	ld.global.f64 	%fd246, [%rd344];
	add.s64 	%rd345, %rd343, %rd327;
	st.global.f64 	[%rd345], %fd246;
	add.s64 	%rd346, %rd344, %rd327;
	ld.global.f64 	%fd247, [%rd346];
	add.s64 	%rd347, %rd345, %rd327;
	st.global.f64 	[%rd347], %fd247;
	add.s64 	%rd348, %rd346, %rd327;
	ld.global.f64 	%fd248, [%rd348];
	add.s64 	%rd349, %rd347, %rd327;
	st.global.f64 	[%rd349], %fd248;
	add.s64 	%rd350, %rd348, %rd327;
	ld.global.f64 	%fd249, [%rd350];
	add.s64 	%rd351, %rd349, %rd327;
	st.global.f64 	[%rd351], %fd249;
	add.s64 	%rd352, %rd350, %rd327;
	ld.global.f64 	%fd250, [%rd352];
	add.s64 	%rd353, %rd351, %rd327;
	st.global.f64 	[%rd353], %fd250;
	add.s64 	%rd354, %rd352, %rd327;
	ld.global.f64 	%fd251, [%rd354];
	add.s64 	%rd355, %rd353, %rd327;
	st.global.f64 	[%rd355], %fd251;
	add.s64 	%rd356, %rd354, %rd327;
	ld.global.f64 	%fd252, [%rd356];
	add.s64 	%rd357, %rd355, %rd327;
	st.global.f64 	[%rd357], %fd252;
	add.s32 	%r359, %r359, 16;
	setp.eq.s32 	%p69, %r359, %r7;
	mov.u32 	%r369, %r7;
	@%p69 bra 	$L__BB1_69;
	bra.uni 	$L__BB1_68;
$L__BB1_69:
	setp.eq.s32 	%p70, %r5, 0;
	@%p70 bra 	$L__BB1_23;
	add.s32 	%r283, %r5, -1;
	setp.lt.u32 	%p71, %r283, 7;
	@%p71 bra 	$L__BB1_72;
	add.s32 	%r284, %r369, %r9;
	mul.lo.s32 	%r285, %r1, %r284;
	add.s32 	%r286, %r50, %r285;
	add.s32 	%r287, %r51, %r285;
	mul.wide.s32 	%rd358, %r286, 8;
	add.s64 	%rd359, %rd1, %rd358;
	ld.global.f64 	%fd253, [%rd359];
	mul.wide.s32 	%rd360, %r287, 8;
	add.s64 	%rd361, %rd2, %rd360;
	st.global.f64 	[%rd361], %fd253;
	mul.wide.s32 	%rd362, %r1, 8;
	add.s64 	%rd363, %rd359, %rd362;
	ld.global.f64 	%fd254, [%rd363];
	add.s64 	%rd364, %rd361, %rd362;
	st.global.f64 	[%rd364], %fd254;
	add.s64 	%rd365, %rd363, %rd362;
	ld.global.f64 	%fd255, [%rd365];
	add.s64 	%rd366, %rd364, %rd362;
	st.global.f64 	[%rd366], %fd255;
	add.s64 	%rd367, %rd365, %rd362;
	ld.global.f64 	%fd256, [%rd367];
	add.s64 	%rd368, %rd366, %rd362;
	st.global.f64 	[%rd368], %fd256;
	add.s64 	%rd369, %rd367, %rd362;
	ld.global.f64 	%fd257, [%rd369];
	add.s64 	%rd370, %rd368, %rd362;
	st.global.f64 	[%rd370], %fd257;
	add.s64 	%rd371, %rd369, %rd362;
	ld.global.f64 	%fd258, [%rd371];
	add.s64 	%rd372, %rd370, %rd362;
	st.global.f64 	[%rd372], %fd258;
	add.s64 	%rd373, %rd371, %rd362;
	ld.global.f64 	%fd259, [%rd373];
	add.s64 	%rd374, %rd372, %rd362;
	st.global.f64 	[%rd374], %fd259;
	add.s64 	%rd375, %rd373, %rd362;
	ld.global.f64 	%fd260, [%rd375];
	add.s64 	%rd376, %rd374, %rd362;
	st.global.f64 	[%rd376], %fd260;
	add.s32 	%r369, %r369, 8;
$L__BB1_72:
	setp.eq.s32 	%p72, %r3, 0;
	@%p72 bra 	$L__BB1_23;
	add.s32 	%r288, %r3, -1;
	setp.lt.u32 	%p73, %r288, 3;
	@%p73 bra 	$L__BB1_75;
	add.s32 	%r289, %r369, %r9;
	mul.lo.s32 	%r290, %r1, %r289;
	add.s32 	%r291, %r50, %r290;
	add.s32 	%r292, %r51, %r290;
	mul.wide.s32 	%rd377, %r291, 8;
	add.s64 	%rd378, %rd1, %rd377;
	ld.global.f64 	%fd261, [%rd378];
	mul.wide.s32 	%rd379, %r292, 8;
	add.s64 	%rd380, %rd2, %rd379;
	st.global.f64 	[%rd380], %fd261;
	mul.wide.s32 	%rd381, %r1, 8;
	add.s64 	%rd382, %rd378, %rd381;
	ld.global.f64 	%fd262, [%rd382];
	add.s64 	%rd383, %rd380, %rd381;
	st.global.f64 	[%rd383], %fd262;
	add.s64 	%rd384, %rd382, %rd381;
	ld.global.f64 	%fd263, [%rd384];
	add.s64 	%rd385, %rd383, %rd381;
	st.global.f64 	[%rd385], %fd263;
	add.s64 	%rd386, %rd384, %rd381;
	ld.global.f64 	%fd264, [%rd386];
	add.s64 	%rd387, %rd385, %rd381;
	st.global.f64 	[%rd387], %fd264;
	add.s32 	%r369, %r369, 4;
$L__BB1_75:
	setp.eq.s32 	%p74, %r4, 0;
	@%p74 bra 	$L__BB1_23;
	setp.eq.s32 	%p75, %r4, 1;
	add.s32 	%r293, %r369, %r9;
	mul.lo.s32 	%r294, %r1, %r293;
	add.s32 	%r295, %r50, %r294;
	add.s32 	%r296, %r51, %r294;
	mul.wide.s32 	%rd388, %r295, 8;
	add.s64 	%rd16, %rd1, %rd388;
	ld.global.f64 	%fd265, [%rd16];
	mul.wide.s32 	%rd389, %r296, 8;
	add.s64 	%rd17, %rd2, %rd389;
	st.global.f64 	[%rd17], %fd265;
	@%p75 bra 	$L__BB1_23;
	setp.eq.s32 	%p76, %r4, 2;
	mul.wide.s32 	%rd18, %r1, 8;
	add.s64 	%rd19, %rd16, %rd18;
	ld.global.f64 	%fd266, [%rd19];
	add.s64 	%rd20, %rd17, %rd18;
	st.global.f64 	[%rd20], %fd266;
	@%p76 bra 	$L__BB1_23;
	add.s64 	%rd390, %rd19, %rd18;
	ld.global.f64 	%fd267, [%rd390];
	add.s64 	%rd391, %rd20, %rd18;
	st.global.f64 	[%rd391], %fd267;
	bra.uni 	$L__BB1_23;
$L__BB1_79:
	setp.lt.u32 	%p59, %r2, 7;
	add.s32 	%r57, %r17, %r130;
	mov.b32 	%r372, 0;
	@%p59 bra 	$L__BB1_82;
	mov.b32 	%r358, 0;
$L__BB1_81:
	.pragma "nounroll";
	add.s32 	%r257, %r358, %r9;
	mul.lo.s32 	%r258, %r1, %r257;
	add.s32 	%r259, %r353, %r11;
	add.s32 	%r260, %r259, %r258;
	add.s32 	%r261, %r57, %r258;
	mul.wide.s32 	%rd282, %r260, 8;
	add.s64 	%rd283, %rd1, %rd282;
	ld.global.f64 	%fd188, [%rd283];
	mul.wide.s32 	%rd284, %r261, 8;
	add.s64 	%rd285, %rd2, %rd284;
	ld.global.f64 	%fd189, [%rd285];
	add.f64 	%fd190, %fd188, %fd189;
	st.global.f64 	[%rd285], %fd190;
	mul.wide.s32 	%rd286, %r1, 8;
	add.s64 	%rd287, %rd283, %rd286;
	ld.global.f64 	%fd191, [%rd287];
	add.s64 	%rd288, %rd285, %rd286;
	ld.global.f64 	%fd192, [%rd288];
	add.f64 	%fd193, %fd191, %fd192;
	st.global.f64 	[%rd288], %fd193;
	add.s64 	%rd289, %rd287, %rd286;
	ld.global.f64 	%fd194, [%rd289];
	add.s64 	%rd290, %rd288, %rd286;
	ld.global.f64 	%fd195, [%rd290];
	add.f64 	%fd196, %fd194, %fd195;
	st.global.f64 	[%rd290], %fd196;
	add.s64 	%rd291, %rd289, %rd286;
	ld.global.f64 	%fd197, [%rd291];
	add.s64 	%rd292, %rd290, %rd286;
	ld.global.f64 	%fd198, [%rd292];
	add.f64 	%fd199, %fd197, %fd198;
	st.global.f64 	[%rd292], %fd199;
	add.s64 	%rd293, %rd291, %rd286;
	ld.global.f64 	%fd200, [%rd293];
	add.s64 	%rd294, %rd292, %rd286;
	ld.global.f64 	%fd201, [%rd294];
	add.f64 	%fd202, %fd200, %fd201;
	st.global.f64 	[%rd294], %fd202;
	add.s64 	%rd295, %rd293, %rd286;
	ld.global.f64 	%fd203, [%rd295];
	add.s64 	%rd296, %rd294, %rd286;
	ld.global.f64 	%fd204, [%rd296];
	add.f64 	%fd205, %fd203, %fd204;
	st.global.f64 	[%rd296], %fd205;
	add.s64 	%rd297, %rd295, %rd286;
	ld.global.f64 	%fd206, [%rd297];
	add.s64 	%rd298, %rd296, %rd286;
	ld.global.f64 	%fd207, [%rd298];
	add.f64 	%fd208, %fd206, %fd207;
	st.global.f64 	[%rd298], %fd208;
	add.s64 	%rd299, %rd297, %rd286;
	ld.global.f64 	%fd209, [%rd299];
	add.s64 	%rd300, %rd298, %rd286;
	ld.global.f64 	%fd210, [%rd300];
	add.f64 	%fd211, %fd209, %fd210;
	st.global.f64 	[%rd300], %fd211;
	add.s32 	%r358, %r358, 8;
	setp.eq.s32 	%p60, %r358, %r6;
	mov.u32 	%r372, %r6;
	@%p60 bra 	$L__BB1_82;
	bra.uni 	$L__BB1_81;
$L__BB1_82:
	setp.eq.s32 	%p61, %r3, 0;
	@%p61 bra 	$L__BB1_21;
	add.s32 	%r262, %r3, -1;
	setp.lt.u32 	%p62, %r262, 3;
	@%p62 bra 	$L__BB1_85;
	add.s32 	%r263, %r372, %r9;
	mul.lo.s32 	%r264, %r1, %r263;
	add.s32 	%r265, %r353, %r11;
	add.s32 	%r266, %r265, %r264;
	add.s32 	%r267, %r57, %r264;
	mul.wide.s32 	%rd301, %r266, 8;
	add.s64 	%rd302, %rd1, %rd301;
	ld.global.f64 	%fd212, [%rd302];
	mul.wide.s32 	%rd303, %r267, 8;
	add.s64 	%rd304, %rd2, %rd303;
	ld.global.f64 	%fd213, [%rd304];
	add.f64 	%fd214, %fd212, %fd213;
	st.global.f64 	[%rd304], %fd214;
	mul.wide.s32 	%rd305, %r1, 8;
	add.s64 	%rd306, %rd302, %rd305;
	ld.global.f64 	%fd215, [%rd306];
	add.s64 	%rd307, %rd304, %rd305;
	ld.global.f64 	%fd216, [%rd307];
	add.f64 	%fd217, %fd215, %fd216;
	st.global.f64 	[%rd307], %fd217;
	add.s64 	%rd308, %rd306, %rd305;
	ld.global.f64 	%fd218, [%rd308];
	add.s64 	%rd309, %rd307, %rd305;
	ld.global.f64 	%fd219, [%rd309];
	add.f64 	%fd220, %fd218, %fd219;
	st.global.f64 	[%rd309], %fd220;
	add.s64 	%rd310, %rd308, %rd305;
	ld.global.f64 	%fd221, [%rd310];
	add.s64 	%rd311, %rd309, %rd305;
	ld.global.f64 	%fd222, [%rd311];
	add.f64 	%fd223, %fd221, %fd222;
	st.global.f64 	[%rd311], %fd223;
	add.s32 	%r372, %r372, 4;
$L__BB1_85:
	setp.eq.s32 	%p63, %r4, 0;
	@%p63 bra 	$L__BB1_21;
	add.s32 	%r61, %r353, %r11;
	setp.eq.s32 	%p64, %r4, 1;
	@%p64 bra 	$L__BB1_88;
	add.s32 	%r268, %r372, %r9;
	mul.lo.s32 	%r269, %r1, %r268;
	add.s32 	%r270, %r61, %r269;
	add.s32 	%r271, %r57, %r269;
	mul.wide.s32 	%rd312, %r270, 8;
	add.s64 	%rd313, %rd1, %rd312;
	ld.global.f64 	%fd224, [%rd313];
	mul.wide.s32 	%rd314, %r271, 8;
	add.s64 	%rd315, %rd2, %rd314;
	ld.global.f64 	%fd225, [%rd315];
	add.f64 	%fd226, %fd224, %fd225;
	st.global.f64 	[%rd315], %fd226;
	mul.wide.s32 	%rd316, %r1, 8;
	add.s64 	%rd317, %rd313, %rd316;
	ld.global.f64 	%fd227, [%rd317];
	add.s64 	%rd318, %rd315, %rd316;
	ld.global.f64 	%fd228, [%rd318];
	add.f64 	%fd229, %fd227, %fd228;
	st.global.f64 	[%rd318], %fd229;
	add.s32 	%r372, %r372, 2;
$L__BB1_88:
	and.b32  	%r272, %r121, 1;
	setp.eq.b32 	%p65, %r272, 1;
	not.pred 	%p66, %p65;
	@%p66 bra 	$L__BB1_21;
	add.s32 	%r273, %r372, %r9;
	mul.lo.s32 	%r274, %r1, %r273;
	add.s32 	%r275, %r61, %r274;
	add.s32 	%r276, %r57, %r274;
	mul.wide.s32 	%rd319, %r275, 8;
	add.s64 	%rd320, %rd1, %rd319;
	ld.global.f64 	%fd230, [%rd320];
	mul.wide.s32 	%rd321, %r276, 8;
	add.s64 	%rd322, %rd2, %rd321;
	ld.global.f64 	%fd231, [%rd322];
	add.f64 	%fd232, %fd230, %fd231;
	st.global.f64 	[%rd322], %fd232;
	bra.uni 	$L__BB1_21;
$L__BB1_90:
	setp.lt.u32 	%p45, %r2, 15;
	add.s32 	%r64, %r16, %r15;
	mov.b32 	%r375, 0;
	@%p45 bra 	$L__BB1_93;
	mov.b32 	%r357, 0;
$L__BB1_92:
	.pragma "nounroll";
	add.s32 	%r230, %r357, %r9;
	mul.lo.s32 	%r231, %r1, %r230;
	add.s32 	%r232, %r353, %r11;
	add.s32 	%r233, %r232, %r231;
	add.s32 	%r234, %r64, %r231;
	mul.wide.s32 	%rd207, %r233, 8;
	add.s64 	%rd208, %rd1, %rd207;
	ld.global.f64 	%fd155, [%rd208];
	mul.wide.s32 	%rd209, %r234, 8;
	add.s64 	%rd210, %rd2, %rd209;
	st.global.f64 	[%rd210], %fd155;
	mul.wide.s32 	%rd211, %r1, 8;
	add.s64 	%rd212, %rd208, %rd211;
	ld.global.f64 	%fd156, [%rd212];
	add.s64 	%rd213, %rd210, %rd211;
	st.global.f64 	[%rd213], %fd156;
	add.s64 	%rd214, %rd212, %rd211;
	ld.global.f64 	%fd157, [%rd214];
	add.s64 	%rd215, %rd213, %rd211;
	st.global.f64 	[%rd215], %fd157;
	add.s64 	%rd216, %rd214, %rd211;
	ld.global.f64 	%fd158, [%rd216];
	add.s64 	%rd217, %rd215, %rd211;
	st.global.f64 	[%rd217], %fd158;
	add.s64 	%rd218, %rd216, %rd211;
	ld.global.f64 	%fd159, [%rd218];
	add.s64 	%rd219, %rd217, %rd211;
	st.global.f64 	[%rd219], %fd159;
	add.s64 	%rd220, %rd218, %rd211;
	ld.global.f64 	%fd160, [%rd220];
	add.s64 	%rd221, %rd219, %rd211;
	st.global.f64 	[%rd221], %fd160;
	add.s64 	%rd222, %rd220, %rd211;
	ld.global.f64 	%fd161, [%rd222];
	add.s64 	%rd223, %rd221, %rd211;
	st.global.f64 	[%rd223], %fd161;
	add.s64 	%rd224, %rd222, %rd211;
	ld.global.f64 	%fd162, [%rd224];
	add.s64 	%rd225, %rd223, %rd211;
	st.global.f64 	[%rd225], %fd162;
	add.s64 	%rd226, %rd224, %rd211;
	ld.global.f64 	%fd163, [%rd226];
	add.s64 	%rd227, %rd225, %rd211;
	st.global.f64 	[%rd227], %fd163;
	add.s64 	%rd228, %rd226, %rd211;
	ld.global.f64 	%fd164, [%rd228];
	add.s64 	%rd229, %rd227, %rd211;
	st.global.f64 	[%rd229], %fd164;
	add.s64 	%rd230, %rd228, %rd211;
	ld.global.f64 	%fd165, [%rd230];
	add.s64 	%rd231, %rd229, %rd211;
	st.global.f64 	[%rd231], %fd165;
	add.s64 	%rd232, %rd230, %rd211;
	ld.global.f64 	%fd166, [%rd232];
	add.s64 	%rd233, %rd231, %rd211;
	st.global.f64 	[%rd233], %fd166;
	add.s64 	%rd234, %rd232, %rd211;
	ld.global.f64 	%fd167, [%rd234];
	add.s64 	%rd235, %rd233, %rd211;
	st.global.f64 	[%rd235], %fd167;
	add.s64 	%rd236, %rd234, %rd211;
	ld.global.f64 	%fd168, [%rd236];
	add.s64 	%rd237, %rd235, %rd211;
	st.global.f64 	[%rd237], %fd168;
	add.s64 	%rd238, %rd236, %rd211;
	ld.global.f64 	%fd169, [%rd238];
	add.s64 	%rd239, %rd237, %rd211;
	st.global.f64 	[%rd239], %fd169;
	add.s64 	%rd240, %rd238, %rd211;
	ld.global.f64 	%fd170, [%rd240];
	add.s64 	%rd241, %rd239, %rd211;
	st.global.f64 	[%rd241], %fd170;
	add.s32 	%r357, %r357, 16;
	setp.eq.s32 	%p46, %r357, %r7;
	mov.u32 	%r375, %r7;
	@%p46 bra 	$L__BB1_93;
	bra.uni 	$L__BB1_92;
$L__BB1_93:
	setp.eq.s32 	%p47, %r5, 0;
	@%p47 bra 	$L__BB1_17;
	add.s32 	%r235, %r5, -1;
	setp.lt.u32 	%p48, %r235, 7;
	@%p48 bra 	$L__BB1_96;
	add.s32 	%r236, %r375, %r9;
	mul.lo.s32 	%r237, %r1, %r236;
	add.s32 	%r238, %r353, %r11;
	add.s32 	%r239, %r238, %r237;
	add.s32 	%r240, %r64, %r237;
	mul.wide.s32 	%rd242, %r239, 8;
	add.s64 	%rd243, %rd1, %rd242;
	ld.global.f64 	%fd171, [%rd243];
	mul.wide.s32 	%rd244, %r240, 8;
	add.s64 	%rd245, %rd2, %rd244;
	st.global.f64 	[%rd245], %fd171;
	mul.wide.s32 	%rd246, %r1, 8;
	add.s64 	%rd247, %rd243, %rd246;
	ld.global.f64 	%fd172, [%rd247];
	add.s64 	%rd248, %rd245, %rd246;
	st.global.f64 	[%rd248], %fd172;
	add.s64 	%rd249, %rd247, %rd246;
	ld.global.f64 	%fd173, [%rd249];
	add.s64 	%rd250, %rd248, %rd246;
	st.global.f64 	[%rd250], %fd173;
	add.s64 	%rd251, %rd249, %rd246;
	ld.global.f64 	%fd174, [%rd251];
	add.s64 	%rd252, %rd250, %rd246;
	st.global.f64 	[%rd252], %fd174;
	add.s64 	%rd253, %rd251, %rd246;
	ld.global.f64 	%fd175, [%rd253];
	add.s64 	%rd254, %rd252, %rd246;
	st.global.f64 	[%rd254], %fd175;
	add.s64 	%rd255, %rd253, %rd246;
	ld.global.f64 	%fd176, [%rd255];
	add.s64 	%rd256, %rd254, %rd246;
	st.global.f64 	[%rd256], %fd176;
	add.s64 	%rd257, %rd255, %rd246;
	ld.global.f64 	%fd177, [%rd257];
	add.s64 	%rd258, %rd256, %rd246;
	st.global.f64 	[%rd258], %fd177;
	add.s64 	%rd259, %rd257, %rd246;
	ld.global.f64 	%fd178, [%rd259];
	add.s64 	%rd260, %rd258, %rd246;
	st.global.f64 	[%rd260], %fd178;
	add.s32 	%r375, %r375, 8;
$L__BB1_96:
	setp.eq.s32 	%p49, %r3, 0;
	@%p49 bra 	$L__BB1_17;
	add.s32 	%r241, %r3, -1;
	setp.lt.u32 	%p50, %r241, 3;
	@%p50 bra 	$L__BB1_99;
	add.s32 	%r242, %r375, %r9;
	mul.lo.s32 	%r243, %r1, %r242;
	add.s32 	%r244, %r353, %r11;
	add.s32 	%r245, %r244, %r243;
	add.s32 	%r246, %r64, %r243;
	mul.wide.s32 	%rd261, %r245, 8;
	add.s64 	%rd262, %rd1, %rd261;
	ld.global.f64 	%fd179, [%rd262];
	mul.wide.s32 	%rd263, %r246, 8;
	add.s64 	%rd264, %rd2, %rd263;
	st.global.f64 	[%rd264], %fd179;
	mul.wide.s32 	%rd265, %r1, 8;
	add.s64 	%rd266, %rd262, %rd265;
	ld.global.f64 	%fd180, [%rd266];
	add.s64 	%rd267, %rd264, %rd265;
	st.global.f64 	[%rd267], %fd180;
	add.s64 	%rd268, %rd266, %rd265;
	ld.global.f64 	%fd181, [%rd268];
	add.s64 	%rd269, %rd267, %rd265;
	st.global.f64 	[%rd269], %fd181;
	add.s64 	%rd270, %rd268, %rd265;
	ld.global.f64 	%fd182, [%rd270];
	add.s64 	%rd271, %rd269, %rd265;
	st.global.f64 	[%rd271], %fd182;
	add.s32 	%r375, %r375, 4;
$L__BB1_99:
	setp.eq.s32 	%p51, %r4, 0;
	@%p51 bra 	$L__BB1_17;
	setp.eq.s32 	%p52, %r4, 1;
	add.s32 	%r247, %r375, %r9;
	mul.lo.s32 	%r248, %r1, %r247;
	add.s32 	%r249, %r353, %r11;
	add.s32 	%r250, %r249, %r248;
	add.s32 	%r251, %r64, %r248;
	mul.wide.s32 	%rd272, %r250, 8;
	add.s64 	%rd273, %rd1, %rd272;
	ld.global.f64 	%fd183, [%rd273];
	mul.wide.s32 	%rd274, %r251, 8;
	add.s64 	%rd21, %rd2, %rd274;
	st.global.f64 	[%rd21], %fd183;
	@%p52 bra 	$L__BB1_17;
	setp.eq.s32 	%p53, %r4, 2;
	mul.wide.s32 	%rd275, %r1, 8;
	mad.lo.s32 	%r254, %r1, %r247, %r249;
	mul.wide.s32 	%rd276, %r254, 8;
	add.s64 	%rd277, %rd1, %rd276;
	add.s64 	%rd22, %rd277, %rd275;
	ld.global.f64 	%fd184, [%rd22];
	add.s64 	%rd23, %rd21, %rd275;
	st.global.f64 	[%rd23], %fd184;
	@%p53 bra 	$L__BB1_17;
	add.s64 	%rd279, %rd22, %rd275;
	ld.global.f64 	%fd185, [%rd279];
	add.s64 	%rd280, %rd23, %rd275;
	st.global.f64 	[%rd280], %fd185;
	bra.uni 	$L__BB1_17;
$L__BB1_103:
	setp.lt.u32 	%p36, %r2, 7;
	add.s32 	%r70, %r16, %r15;
	mov.b32 	%r378, 0;
	@%p36 bra 	$L__BB1_106;
	mov.b32 	%r356, 0;
$L__BB1_105:
	.pragma "nounroll";
	add.s32 	%r206, %r356, %r9;
	mul.lo.s32 	%r207, %r1, %r206;
	add.s32 	%r208, %r353, %r11;
	add.s32 	%r209, %r208, %r207;
	add.s32 	%r210, %r70, %r207;
	mul.wide.s32 	%rd166, %r209, 8;
	add.s64 	%rd167, %rd1, %rd166;
	ld.global.f64 	%fd106, [%rd167];
	mul.wide.s32 	%rd168, %r210, 8;
	add.s64 	%rd169, %rd2, %rd168;
	ld.global.f64 	%fd107, [%rd169];
	add.f64 	%fd108, %fd106, %fd107;
	st.global.f64 	[%rd169], %fd108;
	mul.wide.s32 	%rd170, %r1, 8;
	add.s64 	%rd171, %rd167, %rd170;
	ld.global.f64 	%fd109, [%rd171];
	add.s64 	%rd172, %rd169, %rd170;
	ld.global.f64 	%fd110, [%rd172];
	add.f64 	%fd111, %fd109, %fd110;
	st.global.f64 	[%rd172], %fd111;
	add.s64 	%rd173, %rd171, %rd170;
	ld.global.f64 	%fd112, [%rd173];
	add.s64 	%rd174, %rd172, %rd170;
	ld.global.f64 	%fd113, [%rd174];
	add.f64 	%fd114, %fd112, %fd113;
	st.global.f64 	[%rd174], %fd114;
	add.s64 	%rd175, %rd173, %rd170;
	ld.global.f64 	%fd115, [%rd175];
	add.s64 	%rd176, %rd174, %rd170;
	ld.global.f64 	%fd116, [%rd176];
	add.f64 	%fd117, %fd115, %fd116;
	st.global.f64 	[%rd176], %fd117;
	add.s64 	%rd177, %rd175, %rd170;
	ld.global.f64 	%fd118, [%rd177];
	add.s64 	%rd178, %rd176, %rd170;
	ld.global.f64 	%fd119, [%rd178];
	add.f64 	%fd120, %fd118, %fd119;
	st.global.f64 	[%rd178], %fd120;
	add.s64 	%rd179, %rd177, %rd170;
	ld.global.f64 	%fd121, [%rd179];
	add.s64 	%rd180, %rd178, %rd170;
	ld.global.f64 	%fd122, [%rd180];
	add.f64 	%fd123, %fd121, %fd122;
	st.global.f64 	[%rd180], %fd123;
	add.s64 	%rd181, %rd179, %rd170;
	ld.global.f64 	%fd124, [%rd181];
	add.s64 	%rd182, %rd180, %rd170;
	ld.global.f64 	%fd125, [%rd182];
	add.f64 	%fd126, %fd124, %fd125;
	st.global.f64 	[%rd182], %fd126;
	add.s64 	%rd183, %rd181, %rd170;
	ld.global.f64 	%fd127, [%rd183];
	add.s64 	%rd184, %rd182, %rd170;
	ld.global.f64 	%fd128, [%rd184];
	add.f64 	%fd129, %fd127, %fd128;
	st.global.f64 	[%rd184], %fd129;
	add.s32 	%r356, %r356, 8;
	setp.eq.s32 	%p37, %r356, %r6;
	mov.u32 	%r378, %r6;
	@%p37 bra 	$L__BB1_106;
	bra.uni 	$L__BB1_105;
$L__BB1_106:
	setp.eq.s32 	%p38, %r3, 0;
	@%p38 bra 	$L__BB1_15;
	add.s32 	%r211, %r3, -1;
	setp.lt.u32 	%p39, %r211, 3;
	@%p39 bra 	$L__BB1_109;
	add.s32 	%r212, %r378, %r9;
	mul.lo.s32 	%r213, %r1, %r212;
	add.s32 	%r214, %r353, %r11;
	add.s32 	%r215, %r214, %r213;
	add.s32 	%r216, %r70, %r213;
	mul.wide.s32 	%rd185, %r215, 8;
	add.s64 	%rd186, %rd1, %rd185;
	ld.global.f64 	%fd130, [%rd186];
	mul.wide.s32 	%rd187, %r216, 8;
	add.s64 	%rd188, %rd2, %rd187;
	ld.global.f64 	%fd131, [%rd188];
	add.f64 	%fd132, %fd130, %fd131;
	st.global.f64 	[%rd188], %fd132;
	mul.wide.s32 	%rd189, %r1, 8;
	add.s64 	%rd190, %rd186, %rd189;
	ld.global.f64 	%fd133, [%rd190];
	add.s64 	%rd191, %rd188, %rd189;
	ld.global.f64 	%fd134, [%rd191];
	add.f64 	%fd135, %fd133, %fd134;
	st.global.f64 	[%rd191], %fd135;
	add.s64 	%rd192, %rd190, %rd189;
	ld.global.f64 	%fd136, [%rd192];
	add.s64 	%rd193, %rd191, %rd189;
	ld.global.f64 	%fd137, [%rd193];
	add.f64 	%fd138, %fd136, %fd137;
	st.global.f64 	[%rd193], %fd138;
	add.s64 	%rd194, %rd192, %rd189;
	ld.global.f64 	%fd139, [%rd194];
	add.s64 	%rd195, %rd193, %rd189;
	ld.global.f64 	%fd140, [%rd195];
	add.f64 	%fd141, %fd139, %fd140;
	st.global.f64 	[%rd195], %fd141;
	add.s32 	%r378, %r378, 4;
$L__BB1_109:
	setp.eq.s32 	%p40, %r4, 0;
	@%p40 bra 	$L__BB1_15;
	setp.eq.s32 	%p41, %r4, 1;
	@%p41 bra 	$L__BB1_112;
	add.s32 	%r217, %r378, %r9;
	mul.lo.s32 	%r218, %r1, %r217;
	add.s32 	%r219, %r353, %r11;
	add.s32 	%r220, %r219, %r218;
	add.s32 	%r221, %r70, %r218;
	mul.wide.s32 	%rd196, %r220, 8;
	add.s64 	%rd197, %rd1, %rd196;
	ld.global.f64 	%fd142, [%rd197];
	mul.wide.s32 	%rd198, %r221, 8;
	add.s64 	%rd199, %rd2, %rd198;
	ld.global.f64 	%fd143, [%rd199];
	add.f64 	%fd144, %fd142, %fd143;
	st.global.f64 	[%rd199], %fd144;
	mul.wide.s32 	%rd200, %r1, 8;
	add.s64 	%rd201, %rd197, %rd200;
	ld.global.f64 	%fd145, [%rd201];
	add.s64 	%rd202, %rd199, %rd200;
	ld.global.f64 	%fd146, [%rd202];
	add.f64 	%fd147, %fd145, %fd146;
	st.global.f64 	[%rd202], %fd147;
	add.s32 	%r378, %r378, 2;
$L__BB1_112:
	and.b32  	%r222, %r121, 1;
	setp.eq.b32 	%p42, %r222, 1;
	not.pred 	%p43, %p42;
	@%p43 bra 	$L__BB1_15;
	add.s32 	%r223, %r378, %r9;
	mul.lo.s32 	%r224, %r1, %r223;
	add.s32 	%r225, %r353, %r11;
	add.s32 	%r226, %r225, %r224;
	add.s32 	%r227, %r70, %r224;
	mul.wide.s32 	%rd203, %r226, 8;
	add.s64 	%rd204, %rd1, %rd203;
	ld.global.f64 	%fd148, [%rd204];
	mul.wide.s32 	%rd205, %r227, 8;
	add.s64 	%rd206, %rd2, %rd205;
	ld.global.f64 	%fd149, [%rd206];
	add.f64 	%fd150, %fd148, %fd149;
	st.global.f64 	[%rd206], %fd150;
	bra.uni 	$L__BB1_15;
$L__BB1_114:
	setp.lt.u32 	%p22, %r2, 15;
	mov.b32 	%r381, 0;
	@%p22 bra 	$L__BB1_117;
	mov.b32 	%r355, 0;
$L__BB1_116:
	.pragma "nounroll";
	add.s32 	%r166, %r355, %r9;
	mul.lo.s32 	%r167, %r1, %r166;
	add.s32 	%r168, %r353, %r11;
	add.s32 	%r169, %r168, %r167;
	add.s32 	%r170, %r16, %r130;
	add.s32 	%r171, %r170, %r167;
	mul.wide.s32 	%rd80, %r169, 8;
	add.s64 	%rd81, %rd1, %rd80;
	ld.global.f64 	%fd73, [%rd81];
	mul.wide.s32 	%rd82, %r171, 8;
	add.s64 	%rd83, %rd2, %rd82;
	st.global.f64 	[%rd83], %fd73;
	mul.wide.s32 	%rd84, %r1, 8;
	add.s64 	%rd85, %rd81, %rd84;
	ld.global.f64 	%fd74, [%rd85];
	add.s64 	%rd86, %rd83, %rd84;
	st.global.f64 	[%rd86], %fd74;
	add.s64 	%rd87, %rd85, %rd84;
	ld.global.f64 	%fd75, [%rd87];
	add.s64 	%rd88, %rd86, %rd84;
	st.global.f64 	[%rd88], %fd75;
	add.s64 	%rd89, %rd87, %rd84;
	ld.global.f64 	%fd76, [%rd89];
	add.s64 	%rd90, %rd88, %rd84;
	st.global.f64 	[%rd90], %fd76;
	add.s64 	%rd91, %rd89, %rd84;
	ld.global.f64 	%fd77, [%rd91];
	add.s64 	%rd92, %rd90, %rd84;
	st.global.f64 	[%rd92], %fd77;
	add.s64 	%rd93, %rd91, %rd84;
	ld.global.f64 	%fd78, [%rd93];
	add.s64 	%rd94, %rd92, %rd84;
	st.global.f64 	[%rd94], %fd78;
	add.s64 	%rd95, %rd93, %rd84;
	ld.global.f64 	%fd79, [%rd95];
	add.s64 	%rd96, %rd94, %rd84;
	st.global.f64 	[%rd96], %fd79;
	add.s64 	%rd97, %rd95, %rd84;
	ld.global.f64 	%fd80, [%rd97];
	add.s64 	%rd98, %rd96, %rd84;
	st.global.f64 	[%rd98], %fd80;
	add.s64 	%rd99, %rd97, %rd84;
	ld.global.f64 	%fd81, [%rd99];
	add.s64 	%rd100, %rd98, %rd84;
	st.global.f64 	[%rd100], %fd81;
	add.s64 	%rd101, %rd99, %rd84;
	ld.global.f64 	%fd82, [%rd101];
	add.s64 	%rd102, %rd100, %rd84;
	st.global.f64 	[%rd102], %fd82;
	add.s64 	%rd103, %rd101, %rd84;
	ld.global.f64 	%fd83, [%rd103];
	add.s64 	%rd104, %rd102, %rd84;
	st.global.f64 	[%rd104], %fd83;
	add.s64 	%rd105, %rd103, %rd84;
	ld.global.f64 	%fd84, [%rd105];
	add.s64 	%rd106, %rd104, %rd84;
	st.global.f64 	[%rd106], %fd84;
	add.s64 	%rd107, %rd105, %rd84;
	ld.global.f64 	%fd85, [%rd107];
	add.s64 	%rd108, %rd106, %rd84;
	st.global.f64 	[%rd108], %fd85;
	add.s64 	%rd109, %rd107, %rd84;
	ld.global.f64 	%fd86, [%rd109];
	add.s64 	%rd110, %rd108, %rd84;
	st.global.f64 	[%rd110], %fd86;
	add.s64 	%rd111, %rd109, %rd84;
	ld.global.f64 	%fd87, [%rd111];
	add.s64 	%rd112, %rd110, %rd84;
	st.global.f64 	[%rd112], %fd87;
	add.s64 	%rd113, %rd111, %rd84;
	ld.global.f64 	%fd88, [%rd113];
	add.s64 	%rd114, %rd112, %rd84;
	st.global.f64 	[%rd114], %fd88;
	add.s32 	%r355, %r355, 16;
	setp.eq.s32 	%p23, %r355, %r7;
	mov.u32 	%r381, %r7;
	@%p23 bra 	$L__BB1_117;
	bra.uni 	$L__BB1_116;
$L__BB1_117:
	setp.eq.s32 	%p24, %r5, 0;
	@%p24 bra 	$L__BB1_11;
	add.s32 	%r172, %r5, -1;
	setp.lt.u32 	%p25, %r172, 7;
	@%p25 bra 	$L__BB1_120;
	add.s32 	%r173, %r381, %r9;
	mul.lo.s32 	%r174, %r1, %r173;
	add.s32 	%r175, %r353, %r11;
	add.s32 	%r176, %r175, %r174;
	add.s32 	%r177, %r16, %r130;
	add.s32 	%r178, %r177, %r174;
	mul.wide.s32 	%rd115, %r176, 8;
	add.s64 	%rd116, %rd1, %rd115;
	ld.global.f64 	%fd89, [%rd116];
	mul.wide.s32 	%rd117, %r178, 8;
	add.s64 	%rd118, %rd2, %rd117;
	st.global.f64 	[%rd118], %fd89;
	mul.wide.s32 	%rd119, %r1, 8;
	add.s64 	%rd120, %rd116, %rd119;
	ld.global.f64 	%fd90, [%rd120];
	add.s64 	%rd121, %rd118, %rd119;
	st.global.f64 	[%rd121], %fd90;
	add.s64 	%rd122, %rd120, %rd119;
	ld.global.f64 	%fd91, [%rd122];
	add.s64 	%rd123, %rd121, %rd119;
	st.global.f64 	[%rd123], %fd91;
	add.s64 	%rd124, %rd122, %rd119;
	ld.global.f64 	%fd92, [%rd124];
	add.s64 	%rd125, %rd123, %rd119;
	st.global.f64 	[%rd125], %fd92;
	add.s64 	%rd126, %rd124, %rd119;
	ld.global.f64 	%fd93, [%rd126];
	add.s64 	%rd127, %rd125, %rd119;
	st.global.f64 	[%rd127], %fd93;
	add.s64 	%rd128, %rd126, %rd119;
	ld.global.f64 	%fd94, [%rd128];
	add.s64 	%rd129, %rd127, %rd119;
	st.global.f64 	[%rd129], %fd94;
	add.s64 	%rd130, %rd128, %rd119;
	ld.global.f64 	%fd95, [%rd130];
	add.s64 	%rd131, %rd129, %rd119;
	st.global.f64 	[%rd131], %fd95;
	add.s64 	%rd132, %rd130, %rd119;
	ld.global.f64 	%fd96, [%rd132];
	add.s64 	%rd133, %rd131, %rd119;
	st.global.f64 	[%rd133], %fd96;
	add.s32 	%r381, %r381, 8;
$L__BB1_120:
	setp.eq.s32 	%p26, %r3, 0;
	@%p26 bra 	$L__BB1_11;
	add.s32 	%r179, %r3, -1;
	setp.lt.u32 	%p27, %r179, 3;
	@%p27 bra 	$L__BB1_123;
	add.s32 	%r180, %r381, %r9;
	mul.lo.s32 	%r181, %r1, %r180;
	add.s32 	%r182, %r353, %r11;
	add.s32 	%r183, %r182, %r181;
	add.s32 	%r184, %r16, %r130;
	add.s32 	%r185, %r184, %r181;
	mul.wide.s32 	%rd134, %r183, 8;
	add.s64 	%rd135, %rd1, %rd134;
	ld.global.f64 	%fd97, [%rd135];
	mul.wide.s32 	%rd136, %r185, 8;
	add.s64 	%rd137, %rd2, %rd136;
	st.global.f64 	[%rd137], %fd97;
	mul.wide.s32 	%rd138, %r1, 8;
	add.s64 	%rd139, %rd135, %rd138;
	ld.global.f64 	%fd98, [%rd139];
	add.s64 	%rd140, %rd137, %rd138;
	st.global.f64 	[%rd140], %fd98;
	add.s64 	%rd141, %rd139, %rd138;
	ld.global.f64 	%fd99, [%rd141];
	add.s64 	%rd142, %rd140, %rd138;
	st.global.f64 	[%rd142], %fd99;
	add.s64 	%rd143, %rd141, %rd138;
	ld.global.f64 	%fd100, [%rd143];
	add.s64 	%rd144, %rd142, %rd138;
	st.global.f64 	[%rd144], %fd100;
	add.s32 	%r381, %r381, 4;
$L__BB1_123:
	setp.eq.s32 	%p28, %r4, 0;
	@%p28 bra 	$L__BB1_11;
	setp.eq.s32 	%p29, %r4, 1;
	add.s32 	%r186, %r381, %r9;
	mul.lo.s32 	%r187, %r1, %r186;
	add.s32 	%r188, %r353, %r11;
	add.s32 	%r189, %r188, %r187;
	add.s32 	%r190, %r16, %r130;
	add.s32 	%r191, %r190, %r187;
	mul.wide.s32 	%rd145, %r189, 8;
	add.s64 	%rd146, %rd1, %rd145;
	ld.global.f64 	%fd101, [%rd146];
	mul.wide.s32 	%rd147, %r191, 8;
	add.s64 	%rd148, %rd2, %rd147;
	st.global.f64 	[%rd148], %fd101;
	@%p29 bra 	$L__BB1_11;
	setp.eq.s32 	%p30, %r4, 2;
	mul.wide.s32 	%rd149, %r1, 8;
	mul.wide.s32 	%rd150, %r189, 8;
	add.s64 	%rd151, %rd1, %rd150;
	add.s64 	%rd152, %rd151, %rd149;
	ld.global.f64 	%fd102, [%rd152];
	mul.wide.s32 	%rd153, %r191, 8;
	add.s64 	%rd154, %rd2, %rd153;
	add.s64 	%rd155, %rd154, %rd149;
	st.global.f64 	[%rd155], %fd102;
	@%p30 bra 	$L__BB1_11;
	add.s32 	%r198, %r353, %r11;
	add.s32 	%r201, %r198, %r187;
	mul.wide.s32 	%rd157, %r201, 8;
	add.s64 	%rd158, %rd1, %rd157;
	add.s64 	%rd159, %rd158, %rd149;
	add.s64 	%rd160, %rd159, %rd149;
	ld.global.f64 	%fd103, [%rd160];
	add.s32 	%r202, %r16, %r130;
	add.s32 	%r203, %r202, %r187;
	mul.wide.s32 	%rd161, %r203, 8;
	add.s64 	%rd162, %rd2, %rd161;
	add.s64 	%rd163, %rd162, %rd149;
	add.s64 	%rd164, %rd163, %rd149;
	st.global.f64 	[%rd164], %fd103;
	bra.uni 	$L__BB1_11;
$L__BB1_127:
	setp.lt.u32 	%p13, %r2, 7;
	mov.b32 	%r384, 0;
	@%p13 bra 	$L__BB1_130;
	mov.b32 	%r354, 0;
$L__BB1_129:
	.pragma "nounroll";
	add.s32 	%r138, %r354, %r9;
	mul.lo.s32 	%r139, %r1, %r138;
	add.s32 	%r140, %r353, %r11;
	add.s32 	%r141, %r140, %r139;
	add.s32 	%r142, %r16, %r130;
	add.s32 	%r143, %r142, %r139;
	mul.wide.s32 	%rd39, %r141, 8;
	add.s64 	%rd40, %rd1, %rd39;
	ld.global.f64 	%fd24, [%rd40];
	mul.wide.s32 	%rd41, %r143, 8;
	add.s64 	%rd42, %rd2, %rd41;
	ld.global.f64 	%fd25, [%rd42];
	add.f64 	%fd26, %fd24, %fd25;
	st.global.f64 	[%rd42], %fd26;
	mul.wide.s32 	%rd43, %r1, 8;
	add.s64 	%rd44, %rd40, %rd43;
	ld.global.f64 	%fd27, [%rd44];
	add.s64 	%rd45, %rd42, %rd43;
	ld.global.f64 	%fd28, [%rd45];
	add.f64 	%fd29, %fd27, %fd28;
	st.global.f64 	[%rd45], %fd29;
	add.s64 	%rd46, %rd44, %rd43;
	ld.global.f64 	%fd30, [%rd46];
	add.s64 	%rd47, %rd45, %rd43;
	ld.global.f64 	%fd31, [%rd47];
	add.f64 	%fd32, %fd30, %fd31;
	st.global.f64 	[%rd47], %fd32;
	add.s64 	%rd48, %rd46, %rd43;
	ld.global.f64 	%fd33, [%rd48];
	add.s64 	%rd49, %rd47, %rd43;
	ld.global.f64 	%fd34, [%rd49];
	add.f64 	%fd35, %fd33, %fd34;
	st.global.f64 	[%rd49], %fd35;
	add.s64 	%rd50, %rd48, %rd43;
	ld.global.f64 	%fd36, [%rd50];
	add.s64 	%rd51, %rd49, %rd43;
	ld.global.f64 	%fd37, [%rd51];
	add.f64 	%fd38, %fd36, %fd37;
	st.global.f64 	[%rd51], %fd38;
	add.s64 	%rd52, %rd50, %rd43;
	ld.global.f64 	%fd39, [%rd52];
	add.s64 	%rd53, %rd51, %rd43;
	ld.global.f64 	%fd40, [%rd53];
	add.f64 	%fd41, %fd39, %fd40;
	st.global.f64 	[%rd53], %fd41;
	add.s64 	%rd54, %rd52, %rd43;
	ld.global.f64 	%fd42, [%rd54];
	add.s64 	%rd55, %rd53, %rd43;
	ld.global.f64 	%fd43, [%rd55];
	add.f64 	%fd44, %fd42, %fd43;
	st.global.f64 	[%rd55], %fd44;
	add.s64 	%rd56, %rd54, %rd43;
	ld.global.f64 	%fd45, [%rd56];
	add.s64 	%rd57, %rd55, %rd43;
	ld.global.f64 	%fd46, [%rd57];
	add.f64 	%fd47, %fd45, %fd46;
	st.global.f64 	[%rd57], %fd47;
	add.s32 	%r354, %r354, 8;
	setp.eq.s32 	%p14, %r354, %r6;
	mov.u32 	%r384, %r6;
	@%p14 bra 	$L__BB1_130;
	bra.uni 	$L__BB1_129;
$L__BB1_130:
	setp.eq.s32 	%p15, %r3, 0;
	@%p15 bra 	$L__BB1_9;
	add.s32 	%r144, %r3, -1;
	setp.lt.u32 	%p16, %r144, 3;
	@%p16 bra 	$L__BB1_133;
	add.s32 	%r145, %r384, %r9;
	mul.lo.s32 	%r146, %r1, %r145;
	add.s32 	%r147, %r353, %r11;
	add.s32 	%r148, %r147, %r146;
	add.s32 	%r149, %r16, %r130;
	add.s32 	%r150, %r149, %r146;
	mul.wide.s32 	%rd58, %r148, 8;
	add.s64 	%rd59, %rd1, %rd58;
	ld.global.f64 	%fd48, [%rd59];
	mul.wide.s32 	%rd60, %r150, 8;
	add.s64 	%rd61, %rd2, %rd60;
	ld.global.f64 	%fd49, [%rd61];
	add.f64 	%fd50, %fd48, %fd49;
	st.global.f64 	[%rd61], %fd50;
	mul.wide.s32 	%rd62, %r1, 8;
	add.s64 	%rd63, %rd59, %rd62;
	ld.global.f64 	%fd51, [%rd63];
	add.s64 	%rd64, %rd61, %rd62;
	ld.global.f64 	%fd52, [%rd64];
	add.f64 	%fd53, %fd51, %fd52;
	st.global.f64 	[%rd64], %fd53;
	add.s64 	%rd65, %rd63, %rd62;
	ld.global.f64 	%fd54, [%rd65];
	add.s64 	%rd66, %rd64, %rd62;
	ld.global.f64 	%fd55, [%rd66];
	add.f64 	%fd56, %fd54, %fd55;
	st.global.f64 	[%rd66], %fd56;
	add.s64 	%rd67, %rd65, %rd62;
	ld.global.f64 	%fd57, [%rd67];
	add.s64 	%rd68, %rd66, %rd62;
	ld.global.f64 	%fd58, [%rd68];
	add.f64 	%fd59, %fd57, %fd58;
	st.global.f64 	[%rd68], %fd59;
	add.s32 	%r384, %r384, 4;
$L__BB1_133:
	setp.eq.s32 	%p17, %r4, 0;
	@%p17 bra 	$L__BB1_9;
	setp.eq.s32 	%p18, %r4, 1;
	@%p18 bra 	$L__BB1_136;
	add.s32 	%r151, %r384, %r9;
	mul.lo.s32 	%r152, %r1, %r151;
	add.s32 	%r153, %r353, %r11;
	add.s32 	%r154, %r153, %r152;
	add.s32 	%r155, %r16, %r130;
	add.s32 	%r156, %r155, %r152;
	mul.wide.s32 	%rd69, %r154, 8;
	add.s64 	%rd70, %rd1, %rd69;
	ld.global.f64 	%fd60, [%rd70];
	mul.wide.s32 	%rd71, %r156, 8;
	add.s64 	%rd72, %rd2, %rd71;
	ld.global.f64 	%fd61, [%rd72];
	add.f64 	%fd62, %fd60, %fd61;
	st.global.f64 	[%rd72], %fd62;
	mul.wide.s32 	%rd73, %r1, 8;
	add.s64 	%rd74, %rd70, %rd73;
	ld.global.f64 	%fd63, [%rd74];
	add.s64 	%rd75, %rd72, %rd73;
	ld.global.f64 	%fd64, [%rd75];
	add.f64 	%fd65, %fd63, %fd64;
	st.global.f64 	[%rd75], %fd65;
	add.s32 	%r384, %r384, 2;
$L__BB1_136:
	and.b32  	%r157, %r121, 1;
	setp.eq.b32 	%p19, %r157, 1;
	not.pred 	%p20, %p19;
	@%p20 bra 	$L__BB1_9;
	add.s32 	%r158, %r384, %r9;
	mul.lo.s32 	%r159, %r1, %r158;
	add.s32 	%r160, %r353, %r11;
	add.s32 	%r161, %r160, %r159;
	add.s32 	%r162, %r16, %r130;
	add.s32 	%r163, %r162, %r159;
	mul.wide.s32 	%rd76, %r161, 8;
	add.s64 	%rd77, %rd1, %rd76;
	ld.global.f64 	%fd66, [%rd77];
	mul.wide.s32 	%rd78, %r163, 8;
	add.s64 	%rd79, %rd2, %rd78;
	ld.global.f64 	%fd67, [%rd79];
	add.f64 	%fd68, %fd66, %fd67;
	st.global.f64 	[%rd79], %fd68;
	bra.uni 	$L__BB1_9;
$L__BB1_138:
	setp.lt.u32 	%p105, %r88, 7;
	add.s32 	%r111, %r388, %r102;
	mov.b32 	%r392, 0;
	@%p105 bra 	$L__BB1_141;
	add.s32 	%r389, %r104, %r388;
	mov.u32 	%r390, %r94;
$L__BB1_140:
	.pragma "nounroll";
	mul.wide.s32 	%rd505, %r389, 8;
	add.s64 	%rd506, %rd2, %rd505;
	ld.global.f64 	%fd351, [%rd506];
	ld.global.f64 	%fd352, [%rd24];
	div.rn.f64 	%fd353, %fd351, %fd352;
	st.global.f64 	[%rd506], %fd353;
	add.s64 	%rd508, %rd506, %rd523;
	ld.global.f64 	%fd354, [%rd508];
	ld.global.f64 	%fd355, [%rd24];
	div.rn.f64 	%fd356, %fd354, %fd355;
	st.global.f64 	[%rd508], %fd356;
	add.s64 	%rd509, %rd508, %rd523;
	ld.global.f64 	%fd357, [%rd509];
	ld.global.f64 	%fd358, [%rd24];
	div.rn.f64 	%fd359, %fd357, %fd358;
	st.global.f64 	[%rd509], %fd359;
	add.s64 	%rd510, %rd509, %rd523;
	ld.global.f64 	%fd360, [%rd510];
	ld.global.f64 	%fd361, [%rd24];
	div.rn.f64 	%fd362, %fd360, %fd361;
	st.global.f64 	[%rd510], %fd362;
	add.s64 	%rd511, %rd510, %rd523;
	ld.global.f64 	%fd363, [%rd511];
	ld.global.f64 	%fd364, [%rd24];
	div.rn.f64 	%fd365, %fd363, %fd364;
	st.global.f64 	[%rd511], %fd365;
	add.s64 	%rd512, %rd511, %rd523;
	ld.global.f64 	%fd366, [%rd512];
	ld.global.f64 	%fd367, [%rd24];
	div.rn.f64 	%fd368, %fd366, %fd367;
	st.global.f64 	[%rd512], %fd368;
	add.s64 	%rd513, %rd512, %rd523;
	ld.global.f64 	%fd369, [%rd513];
	ld.global.f64 	%fd370, [%rd24];
	div.rn.f64 	%fd371, %fd369, %fd370;
	st.global.f64 	[%rd513], %fd371;
	add.s64 	%rd514, %rd513, %rd523;
	ld.global.f64 	%fd372, [%rd514];
	ld.global.f64 	%fd373, [%rd24];
	div.rn.f64 	%fd374, %fd372, %fd373;
	st.global.f64 	[%rd514], %fd374;
	add.s32 	%r390, %r390, 8;
	add.s32 	%r389, %r389, %r96;
	setp.eq.s32 	%p106, %r390, 0;
	mov.u32 	%r392, %r92;
	@%p106 bra 	$L__BB1_141;
	bra.uni 	$L__BB1_140;
$L__BB1_141:
	setp.eq.s32 	%p107, %r89, 0;
	@%p107 bra 	$L__BB1_38;
	setp.lt.u32 	%p108, %r90, 3;
	@%p108 bra 	$L__BB1_144;
	add.s32 	%r343, %r392, %r99;
	mad.lo.s32 	%r344, %r1, %r343, %r111;
	mul.wide.s32 	%rd515, %r344, 8;
	add.s64 	%rd516, %rd2, %rd515;
	ld.global.f64 	%fd375, [%rd516];
	ld.global.f64 	%fd376, [%rd24];
	div.rn.f64 	%fd377, %fd375, %fd376;
	st.global.f64 	[%rd516], %fd377;
	add.s64 	%rd518, %rd516, %rd523;
	ld.global.f64 	%fd378, [%rd518];
	ld.global.f64 	%fd379, [%rd24];
	div.rn.f64 	%fd380, %fd378, %fd379;
	st.global.f64 	[%rd518], %fd380;
	add.s64 	%rd519, %rd518, %rd523;
	ld.global.f64 	%fd381, [%rd519];
	ld.global.f64 	%fd382, [%rd24];
	div.rn.f64 	%fd383, %fd381, %fd382;
	st.global.f64 	[%rd519], %fd383;
	add.s64 	%rd520, %rd519, %rd523;
	ld.global.f64 	%fd384, [%rd520];
	ld.global.f64 	%fd385, [%rd24];
	div.rn.f64 	%fd386, %fd384, %fd385;
	st.global.f64 	[%rd520], %fd386;
	add.s32 	%r392, %r392, 4;
$L__BB1_144:
	setp.eq.s32 	%p109, %r91, 0;
	@%p109 bra 	$L__BB1_38;
	setp.eq.s32 	%p110, %r91, 1;
	@%p110 bra 	$L__BB1_147;
	add.s32 	%r345, %r392, %r99;
	mad.lo.s32 	%r346, %r1, %r345, %r111;
	mul.wide.s32 	%rd521, %r346, 8;
	add.s64 	%rd522, %rd2, %rd521;
	ld.global.f64 	%fd387, [%rd522];
	ld.global.f64 	%fd388, [%rd24];
	div.rn.f64 	%fd389, %fd387, %fd388;
	st.global.f64 	[%rd522], %fd389;
	add.s64 	%rd524, %rd522, %rd523;
	ld.global.f64 	%fd390, [%rd524];
	ld.global.f64 	%fd391, [%rd24];
	div.rn.f64 	%fd392, %fd390, %fd391;
	st.global.f64 	[%rd524], %fd392;
	add.s32 	%r392, %r392, 2;
$L__BB1_147:
	setp.eq.s32 	%p111, %r93, 0;
	@%p111 bra 	$L__BB1_38;
	add.s32 	%r347, %r392, %r99;
	mad.lo.s32 	%r348, %r1, %r347, %r111;
	mul.wide.s32 	%rd525, %r348, 8;
	add.s64 	%rd526, %rd2, %rd525;
	ld.global.f64 	%fd393, [%rd526];
	ld.global.f64 	%fd394, [%rd24];
	div.rn.f64 	%fd395, %fd393, %fd394;
	st.global.f64 	[%rd526], %fd395;
	bra.uni 	$L__BB1_38;

}


// ===== COMPILED SASS (sm_100) =====

	.target	sm_100

	.elftype	@"ET_EXEC"


//--------------------- .note.nv.tkinfo           --------------------------
	.section	.note.nv.tkinfo,"",@"SHT_NOTE"
	.sectionflags	@"SHF_NOTE_NV_TKINFO"
	.tkinfo
        /*0018*/ 	.word	0x00000002
        /*0030*/ 	.string	""
        /*0030*/ 	.string	"ptxas"
        /*0030*/ 	.string	"Cuda compilation tools, release 13.0, V13.0.88"
        /*0030*/ 	.string	"Build cuda_13.0.r13.0/compiler.36424714_0"
        /*0030*/ 	.string	"-arch sm_100 -m 64 "



//--------------------- .note.nv.cuinfo           --------------------------
	.section	.note.nv.cuinfo,"",@"SHT_NOTE"
	.sectionflags	@"SHF_NOTE_NV_CUINFO"
        /*0018*/ 	.short	0x0002
        /*001a*/ 	.short	0x0064
        /*001c*/ 	.short	0x0082
	.zero		2


//--------------------- .nv.info                  --------------------------
	.section	.nv.info,"",@"SHT_CUDA_INFO"
	.align	4


	//----- nvinfo : EIATTR_REGCOUNT
	.align		4
        /*0000*/ 	.byte	0x04, 0x2f
        /*0002*/ 	.short	(.L_2 - .L_1)
	.align		4
.L_1:
        /*0004*/ 	.word	index@(multiply_them)
        /*0008*/ 	.word	0x00000018


	//----- nvinfo : EIATTR_FRAME_SIZE
	.align		4
.L_2:
        /*000c*/ 	.byte	0x04, 0x11
        /*000e*/ 	.short	(.L_4 - .L_3)
	.align		4
.L_3:
        /*0010*/ 	.word	index@(multiply_them)
        /*0014*/ 	.word	0x00000000


	//----- nvinfo : EIATTR_REGCOUNT
	.align		4
.L_4:
        /*0018*/ 	.byte	0x04, 0x2f
        /*001a*/ 	.short	(.L_6 - .L_5)
	.align		4
.L_5:
        /*001c*/ 	.word	index@(forward_warping_flow)
        /*0020*/ 	.word	0x00000038


	//----- nvinfo : EIATTR_FRAME_SIZE
	.align		4
.L_6:
        /*0024*/ 	.byte	0x04, 0x11
        /*0026*/ 	.short	(.L_8 - .L_7)
	.align		4
.L_7:
        /*0028*/ 	.word	index@($__internal_0_$__cuda_sm20_div_rn_f64_full)
        /*002c*/ 	.word	0x00000000


	//----- nvinfo : EIATTR_FRAME_SIZE
	.align		4
.L_8:
        /*0030*/ 	.byte	0x04, 0x11
        /*0032*/ 	.short	(.L_10 - .L_9)
	.align		4
.L_9:
        /*0034*/ 	.word	index@(forward_warping_flow)
        /*0038*/ 	.word	0x00000000


	//----- nvinfo : EIATTR_MIN_STACK_SIZE
	.align		4
.L_10:
        /*003c*/ 	.byte	0x04, 0x12
        /*003e*/ 	.short	(.L_12 - .L_11)
	.align		4
.L_11:
        /*0040*/ 	.word	index@(forward_warping_flow)
        /*0044*/ 	.word	0x00000000


	//----- nvinfo : EIATTR_MIN_STACK_SIZE
	.align		4
.L_12:
        /*0048*/ 	.byte	0x04, 0x12
        /*004a*/ 	.short	(.L_14 - .L_13)
	.align		4
.L_13:
        /*004c*/ 	.word	index@(multiply_them)
        /*0050*/ 	.word	0x00000000
.L_14:


//--------------------- .nv.compat                --------------------------
	.section	.nv.compat,"",@"SHT_CUDA_COMPAT_INFO"
	.align	4
        /*0000*/ 	.byte	0x02, 0x09, 0x00, 0x00, 0x02, 0x02, 0x01, 0x00, 0x02, 0x05, 0x05, 0x00, 0x03, 0x07, 0x01, 0x01
        /*0010*/ 	.byte	0x02, 0x03, 0x00, 0x00, 0x02, 0x06, 0x01, 0x00, 0x04, 0x0b, 0x08, 0x00, 0x01, 0x00, 0x00, 0x00
        /*0020*/ 	.byte	0x00, 0x00, 0x00, 0x00


//--------------------- .nv.info.forward_warping_flow --------------------------
	.section	.nv.info.forward_warping_flow,"",@"SHT_CUDA_INFO"
	.sectionflags	@""
	.align	4


	//----- nvinfo : EIATTR_CUDA_API_VERSION
	.align		4
        /*0000*/ 	.byte	0x04, 0x37
        /*0002*/ 	.short	(.L_16 - .L_15)
.L_15:
        /*0004*/ 	.word	0x00000082


	//----- nvinfo : EIATTR_KPARAM_INFO
	.align		4
.L_16:
        /*0008*/ 	.byte	0x04, 0x17
        /*000a*/ 	.short	(.L_18 - .L_17)
.L_17:
        /*000c*/ 	.word	0x00000000
        /*0010*/ 	.short	0x000b
        /*0012*/ 	.short	0x0048
        /*0014*/ 	.byte	0x00, 0xf5, 0x21, 0x00


	//----- nvinfo : EIATTR_KPARAM_INFO
	.align		4
.L_18:
        /*0018*/ 	.byte	0x04, 0x17
        /*001a*/ 	.short	(.L_20 - .L_19)
.L_19:
        /*001c*/ 	.word	0x00000000
        /*0020*/ 	.short	0x000a
        /*0022*/ 	.short	0x0040
        /*0024*/ 	.byte	0x00, 0xf5, 0x21, 0x00


	//----- nvinfo : EIATTR_KPARAM_INFO
	.align		4
.L_20:
        /*0028*/ 	.byte	0x04, 0x17
        /*002a*/ 	.short	(.L_22 - .L_21)
.L_21:
        /*002c*/ 	.word	0x00000000
        /*0030*/ 	.short	0x0009
        /*0032*/ 	.short	0x0038
        /*0034*/ 	.byte	0x00, 0xf5, 0x21, 0x00


	//----- nvinfo : EIATTR_KPARAM_INFO
	.align		4
.L_22:
        /*0038*/ 	.byte	0x04, 0x17
        /*003a*/ 	.short	(.L_24 - .L_23)
.L_23:
        /*003c*/ 	.word	0x00000000
        /*0040*/ 	.short	0x0008
        /*0042*/ 	.short	0x0030
        /*0044*/ 	.byte	0x00, 0xf0, 0x21, 0x00


	//----- nvinfo : EIATTR_KPARAM_INFO
	.align		4
.L_24:
        /*0048*/ 	.byte	0x04, 0x17
        /*004a*/ 	.short	(.L_26 - .L_25)
.L_25:
        /*004c*/ 	.word	0x00000000
        /*0050*/ 	.short	0x0007
        /*0052*/ 	.short	0x002c
        /*0054*/ 	.byte	0x00, 0xf0, 0x11, 0x00


	//----- nvinfo : EIATTR_KPARAM_INFO
	.align		4
.L_26:
        /*0058*/ 	.byte	0x04, 0x17
        /*005a*/ 	.short	(.L_28 - .L_27)
.L_27:
        /*005c*/ 	.word	0x00000000
        /*0060*/ 	.short	0x0006
        /*0062*/ 	.short	0x0028
        /*0064*/ 	.byte	0x00, 0xf0, 0x11, 0x00


	//----- nvinfo : EIATTR_KPARAM_INFO
	.align		4
.L_28:
        /*0068*/ 	.byte	0x04, 0x17
        /*006a*/ 	.short	(.L_30 - .L_29)
.L_29:
        /*006c*/ 	.word	0x00000000
        /*0070*/ 	.short	0x0005
        /*0072*/ 	.short	0x0024
        /*0074*/ 	.byte	0x00, 0xf0, 0x11, 0x00


	//----- nvinfo : EIATTR_KPARAM_INFO
	.align		4
.L_30:
        /*0078*/ 	.byte	0x04, 0x17
        /*007a*/ 	.short	(.L_32 - .L_31)
.L_31:
        /*007c*/ 	.word	0x00000000
        /*0080*/ 	.short	0x0004
        /*0082*/ 	.short	0x0020
        /*0084*/ 	.byte	0x00, 0xf0, 0x11, 0x00


	//----- nvinfo : EIATTR_KPARAM_INFO
	.align		4
.L_32:
        /*0088*/ 	.byte	0x04, 0x17
        /*008a*/ 	.short	(.L_34 - .L_33)
.L_33:
        /*008c*/ 	.word	0x00000000
        /*0090*/ 	.short	0x0003
        /*0092*/ 	.short	0x0018
        /*0094*/ 	.byte	0x00, 0xf5, 0x21, 0x00


	//----- nvinfo : EIATTR_KPARAM_INFO
	.align		4
.L_34:
        /*0098*/ 	.byte	0x04, 0x17
        /*009a*/ 	.short	(.L_36 - .L_35)
.L_35:
        /*009c*/ 	.word	0x00000000
        /*00a0*/ 	.short	0x0002
        /*00a2*/ 	.short	0x0010
        /*00a4*/ 	.byte	0x00, 0xf5, 0x21, 0x00


	//----- nvinfo : EIATTR_KPARAM_INFO
	.align		4
.L_36:
        /*00a8*/ 	.byte	0x04, 0x17
        /*00aa*/ 	.short	(.L_38 - .L_37)
.L_37:
        /*00ac*/ 	.word	0x00000000
        /*00b0*/ 	.short	0x0001
        /*00b2*/ 	.short	0x0008
        /*00b4*/ 	.byte	0x00, 0xf5, 0x21, 0x00


	//----- nvinfo : EIATTR_KPARAM_INFO
	.align		4
.L_38:
        /*00b8*/ 	.byte	0x04, 0x17
        /*00ba*/ 	.short	(.L_40 - .L_39)
.L_39:
        /*00bc*/ 	.word	0x00000000
        /*00c0*/ 	.short	0x0000
        /*00c2*/ 	.short	0x0000
        /*00c4*/ 	.byte	0x00, 0xf5, 0x21, 0x00


	//----- nvinfo : EIATTR_SPARSE_MMA_MASK
	.align		4
.L_40:
        /*00c8*/ 	.byte	0x03, 0x50
        /*00ca*/ 	.short	0x0000


	//----- nvinfo : EIATTR_MAXREG_COUNT
	.align		4
        /*00cc*/ 	.byte	0x03, 0x1b
        /*00ce*/ 	.short	0x00ff


	//----- nvinfo : EIATTR_MERCURY_ISA_VERSION
	.align		4
        /*00d0*/ 	.byte	0x03, 0x5f
        /*00d2*/ 	.short	0x0101


	//----- nvinfo : EIATTR_VRC_CTA_INIT_COUNT
	.align		4
        /*00d4*/ 	.byte	0x02, 0x4a
	.zero		1
	.zero		1


	//----- nvinfo : EIATTR_EXIT_INSTR_OFFSETS
	.align		4
        /*00d8*/ 	.byte	0x04, 0x1c
        /*00da*/ 	.short	(.L_42 - .L_41)


	//   ....[0]....
.L_41:
        /*00dc*/ 	.word	0x00000030


	//   ....[1]....
        /*00e0*/ 	.word	0x00005e20


	//   ....[2]....
        /*00e4*/ 	.word	0x00007570


	//----- nvinfo : EIATTR_INDIRECT_BRANCH_TARGETS
	.align		4
.L_42:
        /*00e8*/ 	.byte	0x04, 0x34
        /*00ea*/ 	.short	(.L_44 - .L_43)


	//   ....[0]....
.L_43:
        /*00ec*/ 	.word	.L_x_82@srel
        /*00f0*/ 	.short	0x0
        /*00f2*/ 	.short	0x0
        /*00f4*/ 	.word	0x3
        /*00f8*/ 	.word	.L_x_8@srel
        /*00fc*/ 	.word	.L_x_84@srel
        /*0100*/ 	.word	.L_x_85@srel


	//   ....[1]....
        /*0104*/ 	.word	.L_x_86@srel
        /*0108*/ 	.short	0x0
        /*010a*/ 	.short	0x0
        /*010c*/ 	.word	0x3
        /*0110*/ 	.word	.L_x_19@srel
        /*0114*/ 	.word	.L_x_88@srel
        /*0118*/ 	.word	.L_x_89@srel


	//   ....[2]....
        /*011c*/ 	.word	.L_x_43@srel
        /*0120*/ 	.short	0x0
        /*0122*/ 	.short	0x0
        /*0124*/ 	.word	0x3
        /*0128*/ 	.word	.L_x_40@srel
        /*012c*/ 	.word	.L_x_92@srel
        /*0130*/ 	.word	.L_x_93@srel


	//   ....[3]....
        /*0134*/ 	.word	.L_x_94@srel
        /*0138*/ 	.short	0x0
        /*013a*/ 	.short	0x0
        /*013c*/ 	.word	0x3
        /*0140*/ 	.word	.L_x_52@srel
        /*0144*/ 	.word	.L_x_96@srel
        /*0148*/ 	.word	.L_x_97@srel


	//----- nvinfo : EIATTR_CRS_STACK_SIZE
	.align		4
.L_44:
        /*014c*/ 	.byte	0x04, 0x1e
        /*014e*/ 	.short	(.L_46 - .L_45)
.L_45:
        /*0150*/ 	.word	0x00000000


	//----- nvinfo : EIATTR_CBANK_PARAM_SIZE
	.align		4
.L_46:
        /*0154*/ 	.byte	0x03, 0x19
        /*0156*/ 	.short	0x0050


	//----- nvinfo : EIATTR_PARAM_CBANK
	.align		4
        /*0158*/ 	.byte	0x04, 0x0a
        /*015a*/ 	.short	(.L_48 - .L_47)
	.align		4
.L_47:
        /*015c*/ 	.word	index@(.nv.constant0.forward_warping_flow)
        /*0160*/ 	.short	0x0380
        /*0162*/ 	.short	0x0050


	//----- nvinfo : EIATTR_SW_WAR
	.align		4
.L_48:
        /*0164*/ 	.byte	0x04, 0x36
        /*0166*/ 	.short	(.L_50 - .L_49)
.L_49:
        /*0168*/ 	.word	0x00000008
.L_50:


//--------------------- .nv.info.multiply_them    --------------------------
	.section	.nv.info.multiply_them,"",@"SHT_CUDA_INFO"
	.sectionflags	@""
	.align	4


	//----- nvinfo : EIATTR_CUDA_API_VERSION
	.align		4
        /*0000*/ 	.byte	0x04, 0x37
        /*0002*/ 	.short	(.L_52 - .L_51)
.L_51:
        /*0004*/ 	.word	0x00000082


	//----- nvinfo : EIATTR_KPARAM_INFO
	.align		4
.L_52:
        /*0008*/ 	.byte	0x04, 0x17
        /*000a*/ 	.short	(.L_54 - .L_53)
.L_53:
        /*000c*/ 	.word	0x00000000
        /*0010*/ 	.short	0x0002
        /*0012*/ 	.short	0x0010
        /*0014*/ 	.byte	0x00, 0xf5, 0x21, 0x00


	//----- nvinfo : EIATTR_KPARAM_INFO
	.align		4
.L_54:
        /*0018*/ 	.byte	0x04, 0x17
        /*001a*/ 	.short	(.L_56 - .L_55)
.L_55:
        /*001c*/ 	.word	0x00000000
        /*0020*/ 	.short	0x0001
        /*0022*/ 	.short	0x0008
        /*0024*/ 	.byte	0x00, 0xf5, 0x21, 0x00


	//----- nvinfo : EIATTR_KPARAM_INFO
	.align		4
.L_56:
        /*0028*/ 	.byte	0x04, 0x17
        /*002a*/ 	.short	(.L_58 - .L_57)
.L_57:
        /*002c*/ 	.word	0x00000000
        /*0030*/ 	.short	0x0000
        /*0032*/ 	.short	0x0000
        /*0034*/ 	.byte	0x00, 0xf5, 0x21, 0x00


	//----- nvinfo : EIATTR_SPARSE_MMA_MASK
	.align		4
.L_58:
        /*0038*/ 	.byte	0x03, 0x50
        /*003a*/ 	.short	0x0000


	//----- nvinfo : EIATTR_MAXREG_COUNT
	.align		4
        /*003c*/ 	.byte	0x03, 0x1b
        /*003e*/ 	.short	0x00ff


	//----- nvinfo : EIATTR_EXTERNS
	.align		4
        /*0040*/ 	.byte	0x04, 0x0f
        /*0042*/ 	.short	(.L_60 - .L_59)


	//   ....[0]....
	.align		4
.L_59:
        /*0044*/ 	.word	index@(vprintf)


	//----- nvinfo : EIATTR_MERCURY_ISA_VERSION
	.align		4
.L_60:
        /*0048*/ 	.byte	0x03, 0x5f
        /*004a*/ 	.short	0x0101


	//----- nvinfo : EIATTR_VRC_CTA_INIT_COUNT
	.align		4
        /*004c*/ 	.byte	0x02, 0x4a
	.zero		1
	.zero		1


	//----- nvinfo : EIATTR_SYSCALL_OFFSETS
	.align		4
        /*0050*/ 	.byte	0x04, 0x46
        /*0052*/ 	.short	(.L_62 - .L_61)


	//   ....[0]....
.L_61:
        /*0054*/ 	.word	0x00000090


	//----- nvinfo : EIATTR_EXIT_INSTR_OFFSETS
	.align		4
.L_62:
        /*0058*/ 	.byte	0x04, 0x1c
        /*005a*/ 	.short	(.L_64 - .L_63)


	//   ....[0]....
.L_63:
        /*005c*/ 	.word	0x00000180


	//----- nvinfo : EIATTR_CBANK_PARAM_SIZE
	.align		4
.L_64:
        /*0060*/ 	.byte	0x03, 0x19
        /*0062*/ 	.short	0x0018


	//----- nvinfo : EIATTR_PARAM_CBANK
	.align		4
        /*0064*/ 	.byte	0x04, 0x0a
        /*0066*/ 	.short	(.L_66 - .L_65)
	.align		4
.L_65:
        /*0068*/ 	.word	index@(.nv.constant0.multiply_them)
        /*006c*/ 	.short	0x0380
        /*006e*/ 	.short	0x0018


	//----- nvinfo : EIATTR_SW_WAR
	.align		4
.L_66:
        /*0070*/ 	.byte	0x04, 0x36
        /*0072*/ 	.short	(.L_68 - .L_67)
.L_67:
        /*0074*/ 	.word	0x00000008
.L_68:


//--------------------- .nv.callgraph             --------------------------
	.section	.nv.callgraph,"",@"SHT_CUDA_CALLGRAPH"
	.align	4
	.sectionentsize	8
	.align		4
        /*0000*/ 	.word	0x00000000
	.align		4
        /*0004*/ 	.word	0xffffffff
	.align		4
        /*0008*/ 	.word	index@(multiply_them)
	.align		4
        /*000c*/ 	.word	index@(vprintf)
	.align		4
        /*0010*/ 	.word	0x00000000
	.align		4
        /*0014*/ 	.word	0xfffffffe
	.align		4
        /*0018*/ 	.word	0x00000000
	.align		4
        /*001c*/ 	.word	0xfffffffd
	.align		4
        /*0020*/ 	.word	0x00000000
	.align		4
        /*0024*/ 	.word	0xfffffffc


//--------------------- .nv.constant4             --------------------------
	.section	.nv.constant4,"a",@progbits
	.align	8
	.align		8
.nv.constant4:
        /*0000*/ 	.dword	$str
	.align		8
        /*0008*/ 	.dword	vprintf


//--------------------- .nv.constant2.forward_warping_flow --------------------------
	.section	.nv.constant2.forward_warping_flow,"a",@progbits
	.sectionflags	@""
	.align	4
.nv.constant2.forward_warping_flow:
        /*0000*/ 	.byte	0xb0, 0x51, 0x00, 0x00, 0xd0, 0x50, 0x00, 0x00, 0xb0, 0x4f, 0x00, 0x00, 0xf0, 0x27, 0x00, 0x00
        /*0010*/ 	.byte	0x00, 0x27, 0x00, 0x00, 0xd0, 0x25, 0x00, 0x00, 0x20, 0x12, 0x00, 0x00, 0x10, 0x11, 0x00, 0x00
        /*0020*/ 	.byte	0xc0, 0x0f, 0x00, 0x00, 0x10, 0x75, 0x00, 0x00, 0x70, 0x73, 0x00, 0x00, 0xa0, 0x70, 0x00, 0x00


//--------------------- .text.forward_warping_flow --------------------------
	.section	.text.forward_warping_flow,"ax",@progbits
	.align	128
        .global         forward_warping_flow
        .type           forward_warping_flow,@function
        .size           forward_warping_flow,(.L_x_98 - forward_warping_flow)
        .other          forward_warping_flow,@"STO_CUDA_ENTRY STV_DEFAULT"
forward_warping_flow:
.text.forward_warping_flow:
[----:B------:R-:W-:Y:S08]  /*0000*/  LDC R1, c[0x0][0x37c] ;  /* 0x0000df00ff017b82 */ /* 0x000ff00000000800 */
[----:B------:R-:W0:Y:S02]  /*0010*/  LDC R0, c[0x0][0x3a0] ;  /* 0x0000e800ff007b82 */ /* 0x000e240000000800 */
[----:B0-----:R-:W-:-:S13]  /*0020*/  ISETP.GE.AND P0, PT, R0, 0x1, PT ;  /* 0x000000010000780c */ /* 0x001fda0003f06270 */
[----:B------:R-:W-:Y:S05]  /*0030*/  @!P0 EXIT ;  /* 0x000000000000894d */ /* 0x000fea0003800000 */
[----:B------:R-:W0:Y:S01]  /*0040*/  LDCU.64 UR6, c[0x0][0x3a8] ;  /* 0x00007500ff0677ac */ /* 0x000e220008000a00 */
[----:B------:R-:W1:Y:S01]  /*0050*/  LDCU.64 UR4, c[0x0][0x358] ;  /* 0x00006b00ff0477ac */ /* 0x000e620008000a00 */
[----:B0-----:R-:W-:-:S04]  /*0060*/  MOV R3, UR7 ;  /* 0x0000000700037c02 */ /* 0x001fc80008000f00 */
[C---:B------:R-:W-:Y:S01]  /*0070*/  VIMNMX R0, PT, PT, R3.reuse, UR6, PT ;  /* 0x0000000603007c48 */ /* 0x040fe2000bfe0100 */
[----:B------:R-:W-:-:S03]  /*0080*/  IMAD R4, R3, UR6, RZ ;  /* 0x0000000603047c24 */ /* 0x000fc6000f8e02ff */
[----:B------:R-:W-:-:S13]  /*0090*/  ISETP.GE.AND P0, PT, R0, 0x1, PT ;  /* 0x000000010000780c */ /* 0x000fda0003f06270 */
[----:B-1----:R-:W-:Y:S05]  /*00a0*/  @!P0 BRA `(.L_x_0) ;  /* 0x0000005c004c8947 */ /* 0x002fea0003800000 */
[----:B------:R-:W0:Y:S01]  /*00b0*/  LDC R11, c[0x0][0x3a4] ;  /* 0x0000e900ff0b7b82 */ /* 0x000e220000000800 */
[----:B------:R-:W-:Y:S01]  /*00c0*/  HFMA2 R5, -RZ, RZ, 0, 0 ;  /* 0x00000000ff057431 */ /* 0x000fe200000001ff */
[C---:B0-----:R-:W-:Y:S02]  /*00d0*/  IADD3 R6, PT, PT, R11.reuse, -0x1, RZ ;  /* 0xffffffff0b067810 */ /* 0x041fe40007ffe0ff */
[C---:B------:R-:W-:Y:S02]  /*00e0*/  LOP3.LUT R7, R11.reuse, 0x7, RZ, 0xc0, !PT ;  /* 0x000000070b077812 */ /* 0x040fe400078ec0ff */
[C---:B------:R-:W-:Y:S02]  /*00f0*/  LOP3.LUT R8, R11.reuse, 0x3, RZ, 0xc0, !PT ;  /* 0x000000030b087812 */ /* 0x040fe400078ec0ff */
[C---:B------:R-:W-:Y:S02]  /*0100*/  LOP3.LUT R9, R11.reuse, 0xf, RZ, 0xc0, !PT ;  /* 0x0000000f0b097812 */ /* 0x040fe400078ec0ff */
[----:B------:R-:W-:-:S02]  /*0110*/  LOP3.LUT R10, R11, 0x7ffffff8, RZ, 0xc0, !PT ;  /* 0x7ffffff80b0a7812 */ /* 0x000fc400078ec0ff */
[----:B------:R-:W-:-:S07]  /*0120*/  LOP3.LUT R11, R11, 0x7ffffff0, RZ, 0xc0, !PT ;  /* 0x7ffffff00b0b7812 */ /* 0x000fce00078ec0ff */
.L_x_51:
[----:B-1-34-:R-:W-:-:S07]  /*0130*/  MOV R12, RZ ;  /* 0x000000ff000c7202 */ /* 0x01afce0000000f00 */
.L_x_50:
[----:B------:R-:W0:Y:S01]  /*0140*/  LDCU UR6, c[0x0][0x3a8] ;  /* 0x00007500ff0677ac */ /* 0x000e220008000800 */
[----:B------:R-:W-:Y:S01]  /*0150*/  MOV R13, R12 ;  /* 0x0000000c000d7202 */ /* 0x000fe20000000f00 */
[----:B------:R-:W-:Y:S01]  /*0160*/  HFMA2 R14, -RZ, RZ, 0, 0 ;  /* 0x00000000ff0e7431 */ /* 0x000fe200000001ff */
[----:B------:R-:W-:-:S04]  /*0170*/  IADD3 R12, PT, PT, R12, 0x1, RZ ;  /* 0x000000010c0c7810 */ /* 0x000fc80007ffe0ff */
[----:B01-34-:R-:W-:-:S13]  /*0180*/  ISETP.NE.AND P1, PT, R12, UR6, PT ;  /* 0x000000060c007c0c */ /* 0x01bfda000bf25270 */
.L_x_49:
[----:B------:R-:W0:Y:S08]  /*0190*/  LDC.64 R2, c[0x0][0x3a8] ;  /* 0x0000ea00ff027b82 */ /* 0x000e300000000a00 */
[----:B-1----:R-:W1:Y:S08]  /*01a0*/  LDC.64 R20, c[0x0][0x388] ;  /* 0x0000e200ff147b82 */ /* 0x002e700000000a00 */
[----:B------:R-:W2:Y:S01]  /*01b0*/  LDC.64 R18, c[0x0][0x390] ;  /* 0x0000e400ff127b82 */ /* 0x000ea20000000a00 */
[----:B0-----:R-:W-:-:S07]  /*01c0*/  IMAD R25, R5, R2, R13 ;  /* 0x0000000205197224 */ /* 0x001fce00078e020d */
[----:B------:R-:W0:Y:S01]  /*01d0*/  LDC.64 R22, c[0x0][0x398] ;  /* 0x0000e600ff167b82 */ /* 0x000e220000000a00 */
[----:B------:R-:W-:-:S04]  /*01e0*/  IMAD R25, R25, R3, R14 ;  /* 0x0000000319197224 */ /* 0x000fc800078e020e */
[----:B-1----:R-:W-:-:S06]  /*01f0*/  IMAD.WIDE R20, R25, 0x8, R20 ;  /* 0x0000000819147825 */ /* 0x002fcc00078e0214 */
[----:B---3--:R-:W3:Y:S01]  /*0200*/  LDG.E.64 R20, desc[UR4][R20.64] ;  /* 0x0000000414147981 */ /* 0x008ee2000c1e1b00 */
[----:B--2---:R-:W-:-:S06]  /*0210*/  IMAD.WIDE R18, R25, 0x8, R18 ;  /* 0x0000000819127825 */ /* 0x004fcc00078e0212 */
[----:B------:R-:W2:Y:S01]  /*0220*/  LDG.E.64 R18, desc[UR4][R18.64] ;  /* 0x0000000412127981 */ /* 0x000ea2000c1e1b00 */
[----:B0-----:R-:W-:Y:S01]  /*0230*/  IMAD.WIDE R22, R25, 0x8, R22 ;  /* 0x0000000819167825 */ /* 0x001fe200078e0216 */
[----:B---3--:R-:W0:Y:S08]  /*0240*/  F2I.F64.FLOOR R16, R20 ;  /* 0x0000001400107311 */ /* 0x008e300000305100 */
[----:B--2---:R-:W1:Y:S01]  /*0250*/  F2I.F64.FLOOR R15, R18 ;  /* 0x00000012000f7311 */ /* 0x004e620000305100 */
[----:B0-----:R-:W-:-:S04]  /*0260*/  IADD3 R27, PT, PT, R16, 0x1, RZ ;  /* 0x00000001101b7810 */ /* 0x001fc80007ffe0ff */
[----:B------:R-:W-:Y:S02]  /*0270*/  ISETP.GE.AND P0, PT, R27, R2, PT ;  /* 0x000000021b00720c */ /* 0x000fe40003f06270 */
[C---:B-1----:R-:W-:Y:S02]  /*0280*/  IADD3 R17, PT, PT, R15.reuse, 0x1, RZ ;  /* 0x000000010f117810 */ /* 0x042fe40007ffe0ff */
[----:B------:R-:W-:Y:S02]  /*0290*/  LOP3.LUT R0, R15, R16, RZ, 0xfc, !PT ;  /* 0x000000100f007212 */ /* 0x000fe400078efcff */
[----:B------:R-:W-:-:S04]  /*02a0*/  ISETP.GE.OR P0, PT, R17, R3, P0 ;  /* 0x000000031100720c */ /* 0x000fc80000706670 */
[----:B------:R-:W-:-:S13]  /*02b0*/  ISETP.LT.OR P0, PT, R0, RZ, P0 ;  /* 0x000000ff0000720c */ /* 0x000fda0000701670 */
[----:B----4-:R-:W-:Y:S05]  /*02c0*/  @P0 BRA `(.L_x_1) ;  /* 0x0000005800a00947 */ /* 0x010fea0003800000 */
[----:B------:R-:W0:Y:S01]  /*02d0*/  LDC.64 R18, c[0x0][0x3c8] ;  /* 0x0000f200ff127b82 */ /* 0x000e220000000a00 */
[----:B------:R-:W-:Y:S01]  /*02e0*/  IMAD R2, R5, R2, R16 ;  /* 0x0000000205027224 */ /* 0x000fe200078e0210 */
[----:B------:R-:W5:Y:S03]  /*02f0*/  LDG.E.64 R22, desc[UR4][R22.64] ;  /* 0x0000000416167981 */ /* 0x000f66000c1e1b00 */
[----:B------:R-:W-:-:S03]  /*0300*/  IMAD R25, R2, R3, R15 ;  /* 0x0000000302197224 */ /* 0x000fc600078e020f */
[----:B------:R-:W1:Y:S01]  /*0310*/  LDC.64 R20, c[0x0][0x3c0] ;  /* 0x0000f000ff147b82 */ /* 0x000e620000000a00 */
[----:B0-----:R-:W-:-:S05]  /*0320*/  IMAD.WIDE R18, R25, 0x8, R18 ;  /* 0x0000000819127825 */ /* 0x001fca00078e0212 */
[----:B------:R-:W2:Y:S01]  /*0330*/  LDG.E.64 R30, desc[UR4][R18.64] ;  /* 0x00000004121e7981 */ /* 0x000ea2000c1e1b00 */
[----:B-1----:R-:W-:-:S05]  /*0340*/  IMAD.WIDE R20, R25, 0x8, R20 ;  /* 0x0000000819147825 */ /* 0x002fca00078e0214 */
[----:B------:R-:W3:Y:S01]  /*0350*/  LDG.E.64 R32, desc[UR4][R20.64] ;  /* 0x0000000414207981 */ /* 0x000ee2000c1e1b00 */
[----:B------:R-:W-:Y:S01]  /*0360*/  MOV R24, 0x1 ;  /* 0x0000000100187802 */ /* 0x000fe20000000f00 */
[----:B------:R-:W-:Y:S01]  /*0370*/  IMAD R40, R16, R3, R3 ;  /* 0x0000000310287224 */ /* 0x000fe200078e0203 */
[----:B--2---:R-:W0:Y:S04]  /*0380*/  MUFU.RCP64H R25, R31 ;  /* 0x0000001f00197308 */ /* 0x004e280000001800 */
[----:B0-----:R-:W-:-:S08]  /*0390*/  DFMA R26, -R30, R24, 1 ;  /* 0x3ff000001e1a742b */ /* 0x001fd00000000118 */
[----:B------:R-:W-:-:S08]  /*03a0*/  DFMA R26, R26, R26, R26 ;  /* 0x0000001a1a1a722b */ /* 0x000fd0000000001a */
[----:B------:R-:W-:-:S08]  /*03b0*/  DFMA R26, R24, R26, R24 ;  /* 0x0000001a181a722b */ /* 0x000fd00000000018 */
[----:B------:R-:W-:-:S08]  /*03c0*/  DFMA R24, -R30, R26, 1 ;  /* 0x3ff000001e18742b */ /* 0x000fd0000000011a */
[----:B------:R-:W-:-:S08]  /*03d0*/  DFMA R24, R26, R24, R26 ;  /* 0x000000181a18722b */ /* 0x000fd0000000001a */
[----:B---3--:R-:W-:-:S08]  /*03e0*/  DMUL R46, R32, R24 ;  /* 0x00000018202e7228 */ /* 0x008fd00000000000 */
[----:B------:R-:W-:-:S08]  /*03f0*/  DFMA R26, -R30, R46, R32 ;  /* 0x0000002e1e1a722b */ /* 0x000fd00000000120 */
[----:B------:R-:W-:Y:S01]  /*0400*/  DFMA R46, R24, R26, R46 ;  /* 0x0000001a182e722b */ /* 0x000fe2000000002e */
[----:B------:R-:W-:-:S09]  /*0410*/  FSETP.GEU.AND P2, PT, |R33|, 6.5827683646048100446e-37, PT ;  /* 0x036000002100780b */ /* 0x000fd20003f4e200 */
[----:B------:R-:W-:-:S05]  /*0420*/  FFMA R0, RZ, R31, R47 ;  /* 0x0000001fff007223 */ /* 0x000fca000000002f */
[----:B------:R-:W-:-:S13]  /*0430*/  FSETP.GT.AND P0, PT, |R0|, 1.469367938527859385e-39, PT ;  /* 0x001000000000780b */ /* 0x000fda0003f04200 */
[----:B------:R-:W-:Y:S05]  /*0440*/  @P0 BRA P2, `(.L_x_2) ;  /* 0x0000000000100947 */ /* 0x000fea0001000000 */
[----:B------:R-:W-:-:S07]  /*0450*/  MOV R0, 0x470 ;  /* 0x0000047000007802 */ /* 0x000fce0000000f00 */
[----:B-----5:R-:W-:Y:S05]  /*0460*/  CALL.REL.NOINC `($__internal_0_$__cuda_sm20_div_rn_f64_full) ;  /* 0x0000007000447944 */ /* 0x020fea0003c00000 */
[----:B------:R-:W-:Y:S02]  /*0470*/  MOV R46, R38 ;  /* 0x00000026002e7202 */ /* 0x000fe40000000f00 */
[----:B------:R-:W-:-:S07]  /*0480*/  MOV R47, R39 ;  /* 0x00000027002f7202 */ /* 0x000fce0000000f00 */
.L_x_2:
[----:B------:R-:W2:Y:S04]  /*0490*/  LDG.E.64 R30, desc[UR4][R18.64+0x8] ;  /* 0x00000804121e7981 */ /* 0x000ea8000c1e1b00 */
[----:B------:R-:W3:Y:S01]  /*04a0*/  LDG.E.64 R32, desc[UR4][R20.64+0x8] ;  /* 0x0000080414207981 */ /* 0x000ee2000c1e1b00 */
[----:B------:R-:W-:Y:S01]  /*04b0*/  MOV R2, 0x1 ;  /* 0x0000000100027802 */ /* 0x000fe20000000f00 */
[----:B--2---:R-:W0:Y:S01]  /*04c0*/  MUFU.RCP64H R3, R31 ;  /* 0x0000001f00037308 */ /* 0x004e220000001800 */
[----:B---3--:R-:W-:-:S04]  /*04d0*/  FSETP.GEU.AND P2, PT, |R33|, 6.5827683646048100446e-37, PT ;  /* 0x036000002100780b */ /* 0x008fc80003f4e200 */
[----:B0-----:R-:W-:-:S08]  /*04e0*/  DFMA R24, -R30, R2, 1 ;  /* 0x3ff000001e18742b */ /* 0x001fd00000000102 */
[----:B------:R-:W-:-:S08]  /*04f0*/  DFMA R24, R24, R24, R24 ;  /* 0x000000181818722b */ /* 0x000fd00000000018 */
[----:B------:R-:W-:-:S08]  /*0500*/  DFMA R24, R2, R24, R2 ;  /* 0x000000180218722b */ /* 0x000fd00000000002 */
[----:B------:R-:W-:-:S08]  /*0510*/  DFMA R2, -R30, R24, 1 ;  /* 0x3ff000001e02742b */ /* 0x000fd00000000118 */
[----:B------:R-:W-:-:S08]  /*0520*/  DFMA R2, R24, R2, R24 ;  /* 0x000000021802722b */ /* 0x000fd00000000018 */
[----:B------:R-:W-:-:S08]  /*0530*/  DMUL R44, R32, R2 ;  /* 0x00000002202c7228 */ /* 0x000fd00000000000 */
[----:B------:R-:W-:-:S08]  /*0540*/  DFMA R24, -R30, R44, R32 ;  /* 0x0000002c1e18722b */ /* 0x000fd00000000120 */
[----:B------:R-:W-:-:S10]  /*0550*/  DFMA R44, R2, R24, R44 ;  /* 0x00000018022c722b */ /* 0x000fd4000000002c */
[----:B------:R-:W-:-:S05]  /*0560*/  FFMA R0, RZ, R31, R45 ;  /* 0x0000001fff007223 */ /* 0x000fca000000002d */
[----:B------:R-:W-:-:S13]  /*0570*/  FSETP.GT.AND P0, PT, |R0|, 1.469367938527859385e-39, PT ;  /* 0x001000000000780b */ /* 0x000fda0003f04200 */
[----:B------:R-:W-:Y:S05]  /*0580*/  @P0 BRA P2, `(.L_x_3) ;  /* 0x0000000000100947 */ /* 0x000fea0001000000 */
[----:B------:R-:W-:-:S07]  /*0590*/  MOV R0, 0x5b0 ;  /* 0x000005b000007802 */ /* 0x000fce0000000f00 */
[----:B-----5:R-:W-:Y:S05]  /*05a0*/  CALL.REL.NOINC `($__internal_0_$__cuda_sm20_div_rn_f64_full) ;  /* 0x0000006c00f47944 */ /* 0x020fea0003c00000 */
[----:B------:R-:W-:Y:S02]  /*05b0*/  MOV R44, R38 ;  /* 0x00000026002c7202 */ /* 0x000fe40000000f00 */
[----:B------:R-:W-:-:S07]  /*05c0*/  MOV R45, R39 ;  /* 0x00000027002d7202 */ /* 0x000fce0000000f00 */
.L_x_3:
[----:B------:R-:W0:Y:S02]  /*05d0*/  LDC R27, c[0x0][0x3ac] ;  /* 0x0000eb00ff1b7b82 */ /* 0x000e240000000800 */
[----:B0-----:R-:W-:-:S05]  /*05e0*/  IMAD.WIDE.U32 R24, R27, 0x8, R18 ;  /* 0x000000081b187825 */ /* 0x001fca00078e0012 */
[----:B------:R-:W2:Y:S01]  /*05f0*/  LDG.E.64 R30, desc[UR4][R24.64] ;  /* 0x00000004181e7981 */ /* 0x000ea2000c1e1b00 */
[----:B------:R-:W-:-:S05]  /*0600*/  IMAD.WIDE.U32 R26, R27, 0x8, R20 ;  /* 0x000000081b1a7825 */ /* 0x000fca00078e0014 */
        /* <DEDUP_REMOVED lines=19> */
.L_x_4:
        /* <DEDUP_REMOVED lines=18> */
.L_x_5:
[----:B------:R-:W0:Y:S02]  /*0860*/  LDCU.64 UR6, c[0x0][0x3b0] ;  /* 0x00007600ff0677ac */ /* 0x000e240008000a00 */
[----:B0----5:R-:W-:-:S08]  /*0870*/  DADD R28, R22, UR6 ;  /* 0x00000006161c7e29 */ /* 0x021fd00008000000 */
[----:B------:R-:W-:-:S06]  /*0880*/  DSETP.GT.AND P0, PT, R46, R28, PT ;  /* 0x0000001c2e00722a */ /* 0x000fcc0003f04000 */
[----:B------:R-:W-:-:S14]  /*0890*/  DSETP.EQ.OR P0, PT, R46, 100, P0 ;  /* 0x405900002e00742a */ /* 0x000fdc0000702400 */
[----:B------:R-:W-:Y:S05]  /*08a0*/  @P0 BRA `(.L_x_6) ;  /* 0x0000000800780947 */ /* 0x000fea0003800000 */
[----:B------:R-:W-:-:S08]  /*08b0*/  DADD R46, -R22, R46 ;  /* 0x00000000162e7229 */ /* 0x000fd0000000012e */
[----:B------:R-:W-:-:S14]  /*08c0*/  DSETP.GTU.AND P0, PT, |R46|, UR6, PT ;  /* 0x000000062e007e2a */ /* 0x000fdc000bf0c200 */
[----:B------:R-:W-:Y:S05]  /*08d0*/  @P0 BRA `(.L_x_7) ;  /* 0x0000001400740947 */ /* 0x000fea0003800000 */
[----:B------:R-:W0:Y:S02]  /*08e0*/  LDC R0, c[0x0][0x3a4] ;  /* 0x0000e900ff007b82 */ /* 0x000e240000000800 */
[----:B0-----:R-:W-:-:S13]  /*08f0*/  ISETP.GT.AND P0, PT, R0, RZ, PT ;  /* 0x000000ff0000720c */ /* 0x001fda0003f04270 */
[----:B------:R-:W-:Y:S05]  /*0900*/  @!P0 BRA `(.L_x_8) ;  /* 0x0000000800448947 */ /* 0x000fea0003800000 */
[----:B------:R-:W-:Y:S02]  /*0910*/  ISETP.GE.U32.AND P0, PT, R6, 0x7, PT ;  /* 0x000000070600780c */ /* 0x000fe40003f06070 */
[----:B------:R-:W-:-:S11]  /*0920*/  MOV R41, RZ ;  /* 0x000000ff00297202 */ /* 0x000fd60000000f00 */
[----:B------:R-:W-:Y:S05]  /*0930*/  @!P0 BRA `(.L_x_9) ;  /* 0x0000000000f48947 */ /* 0x000fea0003800000 */
[----:B------:R-:W0:Y:S01]  /*0940*/  LDC R41, c[0x0][0x3ac] ;  /* 0x0000eb00ff297b82 */ /* 0x000e220000000800 */
[----:B------:R-:W-:Y:S02]  /*0950*/  HFMA2 R51, -RZ, RZ, 0, 0 ;  /* 0x00000000ff337431 */ /* 0x000fe400000001ff */
[-C--:B0-----:R-:W-:Y:S02]  /*0960*/  IMAD R49, R13, R41.reuse, R14 ;  /* 0x000000290d317224 */ /* 0x081fe400078e020e */
[----:B------:R-:W-:-:S07]  /*0970*/  IMAD R41, R16, R41, R15 ;  /* 0x0000002910297224 */ /* 0x000fce00078e020f */
.L_x_10:
[----:B0-----:R-:W0:Y:S01]  /*0980*/  LDC.64 R36, c[0x0][0x380] ;  /* 0x0000e000ff247b82 */ /* 0x001e220000000a00 */
[----:B------:R-:W-:-:S04]  /*0990*/  IMAD R30, R5, R0, R51 ;  /* 0x00000000051e7224 */ /* 0x000fc800078e0233 */
[CC--:B------:R-:W-:Y:S02]  /*09a0*/  IMAD R31, R4.reuse, R30.reuse, R49 ;  /* 0x0000001e041f7224 */ /* 0x0c0fe400078e0231 */
[----:B------:R-:W-:Y:S01]  /*09b0*/  IMAD R33, R4, R30, R41 ;  /* 0x0000001e04217224 */ /* 0x000fe200078e0229 */
[----:B------:R-:W1:Y:S01]  /*09c0*/  LDC.64 R42, c[0x0][0x3b8] ;  /* 0x0000ee00ff2a7b82 */ /* 0x000e620000000a00 */
[----:B0-----:R-:W-:-:S05]  /*09d0*/  IMAD.WIDE R36, R31, 0x8, R36 ;  /* 0x000000081f247825 */ /* 0x001fca00078e0224 */
[----:B------:R-:W2:Y:S01]  /*09e0*/  LDG.E.64 R30, desc[UR4][R36.64] ;  /* 0x00000004241e7981 */ /* 0x000ea2000c1e1b00 */
[----:B-1----:R-:W-:-:S05]  /*09f0*/  IMAD.WIDE R42, R33, 0x8, R42 ;  /* 0x00000008212a7825 */ /* 0x002fca00078e022a */
[----:B------:R-:W2:Y:S01]  /*0a00*/  LDG.E.64 R34, desc[UR4][R42.64] ;  /* 0x000000042a227981 */ /* 0x000ea2000c1e1b00 */
[----:B------:R-:W-:-:S04]  /*0a10*/  IMAD.WIDE R32, R4, 0x8, R36 ;  /* 0x0000000804207825 */ /* 0x000fc800078e0224 */
[----:B------:R-:W-:Y:S01]  /*0a20*/  IMAD.WIDE R52, R4, 0x8, R42 ;  /* 0x0000000804347825 */ /* 0x000fe200078e022a */
[----:B--2---:R-:W-:-:S07]  /*0a30*/  DADD R34, R30, R34 ;  /* 0x000000001e227229 */ /* 0x004fce0000000022 */
[----:B------:R0:W-:Y:S04]  /*0a40*/  STG.E.64 desc[UR4][R42.64], R34 ;  /* 0x000000222a007986 */ /* 0x0001e8000c101b04 */
[----:B------:R1:W2:Y:S04]  /*0a50*/  LDG.E.64 R30, desc[UR4][R32.64] ;  /* 0x00000004201e7981 */ /* 0x0002a8000c1e1b00 */
[----:B------:R-:W2:Y:S01]  /*0a60*/  LDG.E.64 R46, desc[UR4][R52.64] ;  /* 0x00000004342e7981 */ /* 0x000ea2000c1e1b00 */
[----:B-1----:R-:W-:-:S04]  /*0a70*/  IMAD.WIDE R32, R4, 0x8, R32 ;  /* 0x0000000804207825 */ /* 0x002fc800078e0220 */
[----:B0-----:R-:W-:Y:S01]  /*0a80*/  IMAD.WIDE R42, R4, 0x8, R52 ;  /* 0x00000008042a7825 */ /* 0x001fe200078e0234 */
[----:B--2---:R-:W-:-:S07]  /*0a90*/  DADD R46, R30, R46 ;  /* 0x000000001e2e7229 */ /* 0x004fce000000002e */
[----:B------:R0:W-:Y:S04]  /*0aa0*/  STG.E.64 desc[UR4][R52.64], R46 ;  /* 0x0000002e34007986 */ /* 0x0001e8000c101b04 */
[----:B------:R-:W2:Y:S04]  /*0ab0*/  LDG.E.64 R30, desc[UR4][R32.64] ;  /* 0x00000004201e7981 */ /* 0x000ea8000c1e1b00 */
[----:B------:R-:W2:Y:S01]  /*0ac0*/  LDG.E.64 R36, desc[UR4][R42.64] ;  /* 0x000000042a247981 */ /* 0x000ea2000c1e1b00 */
[----:B------:R-:W-:-:S04]  /*0ad0*/  IMAD.WIDE R34, R4, 0x8, R32 ;  /* 0x0000000804227825 */ /* 0x000fc800078e0220 */
[----:B0-----:R-:W-:Y:S01]  /*0ae0*/  IMAD.WIDE R46, R4, 0x8, R42 ;  /* 0x00000008042e7825 */ /* 0x001fe200078e022a */
        /* <DEDUP_REMOVED lines=22> */
[----:B------:R-:W-:Y:S01]  /*0c50*/  IMAD.WIDE R32, R4, 0x8, R36 ;  /* 0x0000000804207825 */ /* 0x000fe200078e0224 */
[----:B--2---:R-:W-:-:S03]  /*0c60*/  DADD R34, R30, R34 ;  /* 0x000000001e227229 */ /* 0x004fc60000000022 */
[----:B------:R-:W-:-:S04]  /*0c70*/  IMAD.WIDE R30, R4, 0x8, R42 ;  /* 0x00000008041e7825 */ /* 0x000fc800078e022a */
[----:B------:R0:W-:Y:S04]  /*0c80*/  STG.E.64 desc[UR4][R36.64], R34 ;  /* 0x0000002224007986 */ /* 0x0001e8000c101b04 */
[----:B------:R-:W2:Y:S04]  /*0c90*/  LDG.E.64 R42, desc[UR4][R30.64] ;  /* 0x000000041e2a7981 */ /* 0x000ea8000c1e1b00 */
[----:B------:R-:W2:Y:S01]  /*0ca0*/  LDG.E.64 R30, desc[UR4][R32.64] ;  /* 0x00000004201e7981 */ /* 0x000ea2000c1e1b00 */
[----:B------:R-:W-:-:S04]  /*0cb0*/  IADD3 R51, PT, PT, R51, 0x8, RZ ;  /* 0x0000000833337810 */ /* 0x000fc80007ffe0ff */
[----:B------:R-:W-:Y:S01]  /*0cc0*/  ISETP.NE.AND P0, PT, R51, R10, PT ;  /* 0x0000000a3300720c */ /* 0x000fe20003f05270 */
[----:B--2---:R-:W-:-:S07]  /*0cd0*/  DADD R30, R42, R30 ;  /* 0x000000002a1e7229 */ /* 0x004fce000000001e */
[----:B------:R0:W-:Y:S05]  /*0ce0*/  STG.E.64 desc[UR4][R32.64], R30 ;  /* 0x0000001e20007986 */ /* 0x0001ea000c101b04 */
[----:B------:R-:W-:Y:S05]  /*0cf0*/  @P0 BRA `(.L_x_10) ;  /* 0xfffffffc00200947 */ /* 0x000fea000383ffff */
[----:B------:R-:W-:-:S07]  /*0d00*/  MOV R41, R10 ;  /* 0x0000000a00297202 */ /* 0x000fce0000000f00 */
.L_x_9:
[----:B------:R-:W-:-:S13]  /*0d10*/  ISETP.NE.AND P0, PT, R7, RZ, PT ;  /* 0x000000ff0700720c */ /* 0x000fda0003f05270 */
[----:B------:R-:W-:Y:S05]  /*0d20*/  @!P0 BRA `(.L_x_8) ;  /* 0x00000004003c8947 */ /* 0x000fea0003800000 */
[----:B0-----:R-:W-:-:S04]  /*0d30*/  IADD3 R30, PT, PT, R7, -0x1, RZ ;  /* 0xffffffff071e7810 */ /* 0x001fc80007ffe0ff */
[----:B------:R-:W-:-:S13]  /*0d40*/  ISETP.GE.U32.AND P0, PT, R30, 0x3, PT ;  /* 0x000000031e00780c */ /* 0x000fda0003f06070 */
[----:B------:R-:W-:Y:S05]  /*0d50*/  @!P0 BRA `(.L_x_11) ;  /* 0x0000000000848947 */ /* 0x000fea0003800000 */
[----:B------:R-:W0:Y:S01]  /*0d60*/  LDC R30, c[0x0][0x3ac] ;  /* 0x0000eb00ff1e7b82 */ /* 0x000e220000000800 */
[----:B------:R-:W-:-:S07]  /*0d70*/  IMAD R31, R5, R0, R41 ;  /* 0x00000000051f7224 */ /* 0x000fce00078e0229 */
[----:B------:R-:W1:Y:S08]  /*0d80*/  LDC.64 R34, c[0x0][0x380] ;  /* 0x0000e000ff227b82 */ /* 0x000e700000000a00 */
[----:B------:R-:W2:Y:S01]  /*0d90*/  LDC.64 R32, c[0x0][0x3b8] ;  /* 0x0000ee00ff207b82 */ /* 0x000ea20000000a00 */
[-C--:B0-----:R-:W-:Y:S02]  /*0da0*/  IMAD R37, R13, R30.reuse, R14 ;  /* 0x0000001e0d257224 */ /* 0x081fe400078e020e */
[----:B------:R-:W-:-:S02]  /*0db0*/  IMAD R30, R16, R30, R15 ;  /* 0x0000001e101e7224 */ /* 0x000fc400078e020f */
[CC--:B------:R-:W-:Y:S02]  /*0dc0*/  IMAD R37, R4.reuse, R31.reuse, R37 ;  /* 0x0000001f04257224 */ /* 0x0c0fe400078e0225 */
[----:B------:R-:W-:Y:S02]  /*0dd0*/  IMAD R31, R4, R31, R30 ;  /* 0x0000001f041f7224 */ /* 0x000fe400078e021e */
[----:B-1----:R-:W-:-:S04]  /*0de0*/  IMAD.WIDE R34, R37, 0x8, R34 ;  /* 0x0000000825227825 */ /* 0x002fc800078e0222 */
[----:B--2---:R-:W-:Y:S02]  /*0df0*/  IMAD.WIDE R32, R31, 0x8, R32 ;  /* 0x000000081f207825 */ /* 0x004fe400078e0220 */
[----:B------:R-:W2:Y:S04]  /*0e00*/  LDG.E.64 R30, desc[UR4][R34.64] ;  /* 0x00000004221e7981 */ /* 0x000ea8000c1e1b00 */
[----:B------:R-:W2:Y:S01]  /*0e10*/  LDG.E.64 R52, desc[UR4][R32.64] ;  /* 0x0000000420347981 */ /* 0x000ea2000c1e1b00 */
[----:B------:R-:W-:-:S04]  /*0e20*/  IMAD.WIDE R50, R4, 0x8, R34 ;  /* 0x0000000804327825 */ /* 0x000fc800078e0222 */
[----:B------:R-:W-:Y:S01]  /*0e30*/  IMAD.WIDE R48, R4, 0x8, R32 ;  /* 0x0000000804307825 */ /* 0x000fe200078e0220 */
[----:B--2---:R-:W-:-:S07]  /*0e40*/  DADD R52, R30, R52 ;  /* 0x000000001e347229 */ /* 0x004fce0000000034 */
[----:B------:R0:W-:Y:S04]  /*0e50*/  STG.E.64 desc[UR4][R32.64], R52 ;  /* 0x0000003420007986 */ /* 0x0001e8000c101b04 */
        /* <DEDUP_REMOVED lines=8> */
[----:B0-----:R-:W-:Y:S01]  /*0ee0*/  IMAD.WIDE R32, R4, 0x8, R42 ;  /* 0x0000000804207825 */ /* 0x001fe200078e022a */
[----:B--2---:R-:W-:-:S03]  /*0ef0*/  DADD R34, R30, R34 ;  /* 0x000000001e227229 */ /* 0x004fc60000000022 */
[----:B------:R-:W-:-:S04]  /*0f00*/  IMAD.WIDE R30, R4, 0x8, R36 ;  /* 0x00000008041e7825 */ /* 0x000fc800078e0224 */
[----:B------:R1:W-:Y:S04]  /*0f10*/  STG.E.64 desc[UR4][R36.64], R34 ;  /* 0x0000002224007986 */ /* 0x0003e8000c101b04 */
[----:B------:R-:W2:Y:S04]  /*0f20*/  LDG.E.64 R32, desc[UR4][R32.64] ;  /* 0x0000000420207981 */ /* 0x000ea8000c1e1b00 */
[----:B------:R-:W2:Y:S01]  /*0f30*/  LDG.E.64 R50, desc[UR4][R30.64] ;  /* 0x000000041e327981 */ /* 0x000ea2000c1e1b00 */
[----:B------:R-:W-:Y:S01]  /*0f40*/  IADD3 R41, PT, PT, R41, 0x4, RZ ;  /* 0x0000000429297810 */ /* 0x000fe20007ffe0ff */
[----:B--2---:R-:W-:-:S07]  /*0f50*/  DADD R50, R32, R50 ;  /* 0x0000000020327229 */ /* 0x004fce0000000032 */
[----:B------:R1:W-:Y:S04]  /*0f60*/  STG.E.64 desc[UR4][R30.64], R50 ;  /* 0x000000321e007986 */ /* 0x0003e8000c101b04 */
.L_x_11:
[----:B-1----:R-:W-:-:S04]  /*0f70*/  VIMNMX.U32 R30, PT, PT, R8, 0x2, PT ;  /* 0x00000002081e7848 */ /* 0x002fc80003fe0000 */
[----:B------:R-:W-:-:S04]  /*0f80*/  SHF.L.U32 R32, R30, 0x2, RZ ;  /* 0x000000021e207819 */ /* 0x000fc800000006ff */
[----:B------:R-:W0:Y:S02]  /*0f90*/  LDC R30, c[0x2][R32+0x18] ;  /* 0x00800600201e7b82 */ /* 0x000e240000000800 */
[----:B0-----:R-:W-:-:S04]  /*0fa0*/  SHF.R.S32.HI R31, RZ, 0x1f, R30 ;  /* 0x0000001fff1f7819 */ /* 0x001fc8000001141e */
.L_x_82:
[----:B------:R-:W-:Y:S05]  /*0fb0*/  BRX R30 -0xfc0                                                   (*"BRANCH_TARGETS .L_x_8,.L_x_84,.L_x_85"*) ;  /* 0xfffffff01e107949 */ /* 0x000fea000383ffff */
.L_x_85:
        /* <DEDUP_REMOVED lines=21> */
.L_x_84:
[----:B0-----:R-:W-:-:S04]  /*1110*/  LOP3.LUT R30, R0, 0x1, RZ, 0xc0, !PT ;  /* 0x00000001001e7812 */ /* 0x001fc800078ec0ff */
[----:B------:R-:W-:-:S13]  /*1120*/  ISETP.NE.U32.AND P0, PT, R30, 0x1, PT ;  /* 0x000000011e00780c */ /* 0x000fda0003f05070 */
[----:B------:R-:W-:Y:S05]  /*1130*/  @P0 BRA `(.L_x_8) ;  /* 0x0000000000380947 */ /* 0x000fea0003800000 */
        /* <DEDUP_REMOVED lines=8> */
[----:B-1----:R-:W-:-:S06]  /*11c0*/  IMAD.WIDE R34, R37, 0x8, R32 ;  /* 0x0000000825227825 */ /* 0x002fcc00078e0220 */
[----:B------:R-:W3:Y:S01]  /*11d0*/  LDG.E.64 R34, desc[UR4][R34.64] ;  /* 0x0000000422227981 */ /* 0x000ee2000c1e1b00 */
[----:B--2---:R-:W-:-:S05]  /*11e0*/  IMAD.WIDE R30, R41, 0x8, R30 ;  /* 0x00000008291e7825 */ /* 0x004fca00078e021e */
[----:B------:R-:W3:Y:S02]  /*11f0*/  LDG.E.64 R32, desc[UR4][R30.64] ;  /* 0x000000041e207981 */ /* 0x000ee4000c1e1b00 */
[----:B---3--:R-:W-:-:S07]  /*1200*/  DADD R32, R34, R32 ;  /* 0x0000000022207229 */ /* 0x008fce0000000020 */
[----:B------:R1:W-:Y:S04]  /*1210*/  STG.E.64 desc[UR4][R30.64], R32 ;  /* 0x000000201e007986 */ /* 0x0003e8000c101b04 */
.L_x_8:
[----:B01----:R-:W2:Y:S02]  /*1220*/  LDG.E.64 R30, desc[UR4][R20.64] ;  /* 0x00000004141e7981 */ /* 0x003ea4000c1e1b00 */
[----:B--2---:R-:W-:-:S07]  /*1230*/  DADD R30, R22, R30 ;  /* 0x00000000161e7229 */ /* 0x004fce000000001e */
[----:B------:R0:W-:Y:S04]  /*1240*/  STG.E.64 desc[UR4][R20.64], R30 ;  /* 0x0000001e14007986 */ /* 0x0001e8000c101b04 */
[----:B------:R-:W2:Y:S02]  /*1250*/  LDG.E.64 R32, desc[UR4][R18.64] ;  /* 0x0000000412207981 */ /* 0x000ea4000c1e1b00 */
[----:B--2---:R-:W-:-:S07]  /*1260*/  DADD R32, R32, 1 ;  /* 0x3ff0000020207429 */ /* 0x004fce0000000000 */
[----:B------:R0:W-:Y:S01]  /*1270*/  STG.E.64 desc[UR4][R18.64], R32 ;  /* 0x0000002012007986 */ /* 0x0001e2000c101b04 */
[----:B------:R-:W-:Y:S05]  /*1280*/  BRA `(.L_x_7) ;  /* 0x0000000c00087947 */ /* 0x000fea0003800000 */
.L_x_6:
        /* <DEDUP_REMOVED lines=10> */
.L_x_14:
[----:B-1----:R-:W0:Y:S01]  /*1330*/  LDC.64 R34, c[0x0][0x380] ;  /* 0x0000e000ff227b82 */ /* 0x002e220000000a00 */
[----:B------:R-:W-:-:S04]  /*1340*/  IMAD R36, R5, R0, R50 ;  /* 0x0000000005247224 */ /* 0x000fc800078e0232 */
[----:B------:R-:W-:-:S03]  /*1350*/  IMAD R31, R4, R36, R51 ;  /* 0x00000024041f7224 */ /* 0x000fc600078e0233 */
[----:B------:R-:W1:Y:S01]  /*1360*/  LDC.64 R32, c[0x0][0x3b8] ;  /* 0x0000ee00ff207b82 */ /* 0x000e620000000a00 */
[----:B0-----:R-:W-:-:S05]  /*1370*/  IMAD.WIDE R34, R31, 0x8, R34 ;  /* 0x000000081f227825 */ /* 0x001fca00078e0222 */
[----:B------:R-:W2:Y:S01]  /*1380*/  LDG.E.64 R30, desc[UR4][R34.64] ;  /* 0x00000004221e7981 */ /* 0x000ea2000c1e1b00 */
[----:B------:R-:W-:-:S04]  /*1390*/  IMAD R37, R4, R36, R41 ;  /* 0x0000002404257224 */ /* 0x000fc800078e0229 */
[----:B-1----:R-:W-:-:S04]  /*13a0*/  IMAD.WIDE R32, R37, 0x8, R32 ;  /* 0x0000000825207825 */ /* 0x002fc800078e0220 */
[C---:B------:R-:W-:Y:S01]  /*13b0*/  IMAD.WIDE R36, R4.reuse, 0x8, R34 ;  /* 0x0000000804247825 */ /* 0x040fe200078e0222 */
[----:B--2---:R0:W-:Y:S04]  /*13c0*/  STG.E.64 desc[UR4][R32.64], R30 ;  /* 0x0000001e20007986 */ /* 0x0041e8000c101b04 */
[----:B------:R-:W2:Y:S01]  /*13d0*/  LDG.E.64 R42, desc[UR4][R36.64] ;  /* 0x00000004242a7981 */ /* 0x000ea2000c1e1b00 */
[----:B------:R-:W-:-:S04]  /*13e0*/  IMAD.WIDE R46, R4, 0x8, R32 ;  /* 0x00000008042e7825 */ /* 0x000fc800078e0220 */
[C---:B------:R-:W-:Y:S01]  /*13f0*/  IMAD.WIDE R48, R4.reuse, 0x8, R36 ;  /* 0x0000000804307825 */ /* 0x040fe200078e0224 */
[----:B--2---:R-:W-:Y:S04]  /*1400*/  STG.E.64 desc[UR4][R46.64], R42 ;  /* 0x0000002a2e007986 */ /* 0x004fe8000c101b04 */
[----:B------:R1:W2:Y:S01]  /*1410*/  LDG.E.64 R52, desc[UR4][R48.64] ;  /* 0x0000000430347981 */ /* 0x0002a2000c1e1b00 */
[----:B------:R-:W-:-:S04]  /*1420*/  IMAD.WIDE R34, R4, 0x8, R46 ;  /* 0x0000000804227825 */ /* 0x000fc800078e022e */
[C---:B-1----:R-:W-:Y:S01]  /*1430*/  IMAD.WIDE R48, R4.reuse, 0x8, R48 ;  /* 0x0000000804307825 */ /* 0x042fe200078e0230 */
[----:B--2---:R1:W-:Y:S04]  /*1440*/  STG.E.64 desc[UR4][R34.64], R52 ;  /* 0x0000003422007986 */ /* 0x0043e8000c101b04 */
[----:B------:R-:W2:Y:S01]  /*1450*/  LDG.E.64 R36, desc[UR4][R48.64] ;  /* 0x0000000430247981 */ /* 0x000ea2000c1e1b00 */
[----:B0-----:R-:W-:-:S04]  /*1460*/  IMAD.WIDE R30, R4, 0x8, R48 ;  /* 0x00000008041e7825 */ /* 0x001fc800078e0230 */
[----:B-1----:R-:W-:-:S05]  /*1470*/  IMAD.WIDE R34, R4, 0x8, R34 ;  /* 0x0000000804227825 */ /* 0x002fca00078e0222 */
[----:B--2---:R0:W-:Y:S04]  /*1480*/  STG.E.64 desc[UR4][R34.64], R36 ;  /* 0x0000002422007986 */ /* 0x0041e8000c101b04 */
[----:B------:R-:W2:Y:S01]  /*1490*/  LDG.E.64 R32, desc[UR4][R30.64] ;  /* 0x000000041e207981 */ /* 0x000ea2000c1e1b00 */
[----:B------:R-:W-:-:S04]  /*14a0*/  IMAD.WIDE R42, R4, 0x8, R30 ;  /* 0x00000008042a7825 */ /* 0x000fc800078e021e */
[----:B0-----:R-:W-:-:S05]  /*14b0*/  IMAD.WIDE R36, R4, 0x8, R34 ;  /* 0x0000000804247825 */ /* 0x001fca00078e0222 */
[----:B--2---:R-:W-:Y:S04]  /*14c0*/  STG.E.64 desc[UR4][R36.64], R32 ;  /* 0x0000002024007986 */ /* 0x004fe8000c101b04 */
[----:B------:R-:W2:Y:S01]  /*14d0*/  LDG.E.64 R46, desc[UR4][R42.64] ;  /* 0x000000042a2e7981 */ /* 0x000ea2000c1e1b00 */
[----:B------:R-:W-:-:S04]  /*14e0*/  IMAD.WIDE R30, R4, 0x8, R36 ;  /* 0x00000008041e7825 */ /* 0x000fc800078e0224 */
[C---:B------:R-:W-:Y:S01]  /*14f0*/  IMAD.WIDE R52, R4.reuse, 0x8, R42 ;  /* 0x0000000804347825 */ /* 0x040fe200078e022a */
[----:B--2---:R0:W-:Y:S04]  /*1500*/  STG.E.64 desc[UR4][R30.64], R46 ;  /* 0x0000002e1e007986 */ /* 0x0041e8000c101b04 */
[----:B------:R-:W2:Y:S01]  /*1510*/  LDG.E.64 R48, desc[UR4][R52.64] ;  /* 0x0000000434307981 */ /* 0x000ea2000c1e1b00 */
[----:B------:R-:W-:-:S04]  /*1520*/  IMAD.WIDE R42, R4, 0x8, R30 ;  /* 0x00000008042a7825 */ /* 0x000fc800078e021e */
[C---:B------:R-:W-:Y:S01]  /*1530*/  IMAD.WIDE R34, R4.reuse, 0x8, R52 ;  /* 0x0000000804227825 */ /* 0x040fe200078e0234 */
[----:B--2---:R-:W-:Y:S04]  /*1540*/  STG.E.64 desc[UR4][R42.64], R48 ;  /* 0x000000302a007986 */ /* 0x004fe8000c101b04 */
[----:B------:R-:W2:Y:S01]  /*1550*/  LDG.E.64 R52, desc[UR4][R34.64] ;  /* 0x0000000422347981 */ /* 0x000ea2000c1e1b00 */
[----:B0-----:R-:W-:-:S04]  /*1560*/  IMAD.WIDE R30, R4, 0x8, R42 ;  /* 0x00000008041e7825 */ /* 0x001fc800078e022a */
        /* <DEDUP_REMOVED lines=21> */
[----:B--2---:R1:W-:Y:S04]  /*16c0*/  STG.E.64 desc[UR4][R52.64], R36 ;  /* 0x0000002434007986 */ /* 0x0043e8000c101b04 */
[----:B------:R-:W2:Y:S01]  /*16d0*/  LDG.E.64 R34, desc[UR4][R32.64] ;  /* 0x0000000420227981 */ /* 0x000ea2000c1e1b00 */
[----:B0-----:R-:W-:-:S04]  /*16e0*/  IMAD.WIDE R30, R4, 0x8, R52 ;  /* 0x00000008041e7825 */ /* 0x001fc800078e0234 */
[C---:B------:R-:W-:Y:S01]  /*16f0*/  IMAD.WIDE R46, R4.reuse, 0x8, R32 ;  /* 0x00000008042e7825 */ /* 0x040fe200078e0220 */
[----:B--2---:R1:W-:Y:S04]  /*1700*/  STG.E.64 desc[UR4][R30.64], R34 ;  /* 0x000000221e007986 */ /* 0x0043e8000c101b04 */
[----:B------:R-:W2:Y:S01]  /*1710*/  LDG.E.64 R48, desc[UR4][R46.64] ;  /* 0x000000042e307981 */ /* 0x000ea2000c1e1b00 */
[----:B------:R-:W-:-:S04]  /*1720*/  IMAD.WIDE R32, R4, 0x8, R30 ;  /* 0x0000000804207825 */ /* 0x000fc800078e021e */
[C---:B------:R-:W-:Y:S01]  /*1730*/  IMAD.WIDE R42, R4.reuse, 0x8, R46 ;  /* 0x00000008042a7825 */ /* 0x040fe200078e022e */
[----:B--2---:R1:W-:Y:S05]  /*1740*/  STG.E.64 desc[UR4][R32.64], R48 ;  /* 0x0000003020007986 */ /* 0x0043ea000c101b04 */
[----:B------:R-:W2:Y:S01]  /*1750*/  LDG.E.64 R42, desc[UR4][R42.64] ;  /* 0x000000042a2a7981 */ /* 0x000ea2000c1e1b00 */
[----:B------:R-:W-:Y:S01]  /*1760*/  IMAD.WIDE R46, R4, 0x8, R32 ;  /* 0x00000008042e7825 */ /* 0x000fe200078e0220 */
[----:B------:R-:W-:-:S04]  /*1770*/  IADD3 R50, PT, PT, R50, 0x10, RZ ;  /* 0x0000001032327810 */ /* 0x000fc80007ffe0ff */
[----:B------:R-:W-:Y:S01]  /*1780*/  ISETP.NE.AND P0, PT, R50, R11, PT ;  /* 0x0000000b3200720c */ /* 0x000fe20003f05270 */
[----:B--2---:R1:W-:-:S12]  /*1790*/  STG.E.64 desc[UR4][R46.64], R42 ;  /* 0x0000002a2e007986 */ /* 0x0043d8000c101b04 */
[----:B------:R-:W-:Y:S05]  /*17a0*/  @P0 BRA `(.L_x_14) ;  /* 0xfffffff800e00947 */ /* 0x000fea000383ffff */
[----:B------:R-:W-:-:S07]  /*17b0*/  MOV R41, R11 ;  /* 0x0000000b00297202 */ /* 0x000fce0000000f00 */
.L_x_13:
[----:B------:R-:W-:-:S13]  /*17c0*/  ISETP.NE.AND P0, PT, R9, RZ, PT ;  /* 0x000000ff0900720c */ /* 0x000fda0003f05270 */
[----:B------:R-:W-:Y:S05]  /*17d0*/  @!P0 BRA `(.L_x_12) ;  /* 0x0000000400a48947 */ /* 0x000fea0003800000 */
[----:B-1----:R-:W-:Y:S02]  /*17e0*/  IADD3 R30, PT, PT, R9, -0x1, RZ ;  /* 0xffffffff091e7810 */ /* 0x002fe40007ffe0ff */
[----:B------:R-:W-:Y:S02]  /*17f0*/  ISETP.NE.AND P2, PT, R7, RZ, PT ;  /* 0x000000ff0700720c */ /* 0x000fe40003f45270 */
[----:B------:R-:W-:-:S13]  /*1800*/  ISETP.GE.U32.AND P0, PT, R30, 0x7, PT ;  /* 0x000000071e00780c */ /* 0x000fda0003f06070 */
[----:B------:R-:W-:Y:S05]  /*1810*/  @!P0 BRA `(.L_x_15) ;  /* 0x0000000000a48947 */ /* 0x000fea0003800000 */
[----:B------:R-:W0:Y:S01]  /*1820*/  LDC R36, c[0x0][0x3ac] ;  /* 0x0000eb00ff247b82 */ /* 0x000e220000000800 */
[----:B------:R-:W-:-:S07]  /*1830*/  IMAD R37, R5, R0, R41 ;  /* 0x0000000005257224 */ /* 0x000fce00078e0229 */
[----:B------:R-:W1:Y:S01]  /*1840*/  LDC.64 R34, c[0x0][0x380] ;  /* 0x0000e000ff227b82 */ /* 0x000e620000000a00 */
[----:B0-----:R-:W-:-:S04]  /*1850*/  IMAD R31, R13, R36, R14 ;  /* 0x000000240d1f7224 */ /* 0x001fc800078e020e */
[----:B------:R-:W-:-:S04]  /*1860*/  IMAD R31, R4, R37, R31 ;  /* 0x00000025041f7224 */ /* 0x000fc800078e021f */
[----:B-1----:R-:W-:Y:S02]  /*1870*/  IMAD.WIDE R34, R31, 0x8, R34 ;  /* 0x000000081f227825 */ /* 0x002fe400078e0222 */
[----:B------:R-:W0:Y:S03]  /*1880*/  LDC.64 R30, c[0x0][0x3b8] ;  /* 0x0000ee00ff1e7b82 */ /* 0x000e260000000a00 */
[----:B------:R-:W2:Y:S01]  /*1890*/  LDG.E.64 R32, desc[UR4][R34.64] ;  /* 0x0000000422207981 */ /* 0x000ea2000c1e1b00 */
[----:B------:R-:W-:-:S04]  /*18a0*/  IMAD R36, R16, R36, R15 ;  /* 0x0000002410247224 */ /* 0x000fc800078e020f */
[----:B------:R-:W-:-:S04]  /*18b0*/  IMAD R37, R4, R37, R36 ;  /* 0x0000002504257224 */ /* 0x000fc800078e0224 */
        /* <DEDUP_REMOVED lines=8> */
[----:B------:R-:W-:-:S04]  /*1940*/  IMAD.WIDE R50, R4, 0x8, R46 ;  /* 0x0000000804327825 */ /* 0x000fc800078e022e */
[C---:B------:R-:W-:Y:S01]  /*1950*/  IMAD.WIDE R52, R4.reuse, 0x8, R48 ;  /* 0x0000000804347825 */ /* 0x040fe200078e0230 */
[----:B--2---:R2:W-:Y:S04]  /*1960*/  STG.E.64 desc[UR4][R50.64], R34 ;  /* 0x0000002232007986 */ /* 0x0045e8000c101b04 */
[----:B------:R-:W3:Y:S01]  /*1970*/  LDG.E.64 R36, desc[UR4][R52.64] ;  /* 0x0000000434247981 */ /* 0x000ee2000c1e1b00 */
[----:B------:R-:W-:-:S04]  /*1980*/  IMAD.WIDE R48, R4, 0x8, R50 ;  /* 0x0000000804307825 */ /* 0x000fc800078e0232 */
[C---:B0-----:R-:W-:Y:S01]  /*1990*/  IMAD.WIDE R30, R4.reuse, 0x8, R52 ;  /* 0x00000008041e7825 */ /* 0x041fe200078e0234 */
[----:B---3--:R0:W-:Y:S04]  /*19a0*/  STG.E.64 desc[UR4][R48.64], R36 ;  /* 0x0000002430007986 */ /* 0x0081e8000c101b04 */
[----:B------:R-:W3:Y:S01]  /*19b0*/  LDG.E.64 R32, desc[UR4][R30.64] ;  /* 0x000000041e207981 */ /* 0x000ee2000c1e1b00 */
[----:B------:R-:W-:-:S04]  /*19c0*/  IMAD.WIDE R52, R4, 0x8, R48 ;  /* 0x0000000804347825 */ /* 0x000fc800078e0230 */
[C---:B-1----:R-:W-:Y:S01]  /*19d0*/  IMAD.WIDE R42, R4.reuse, 0x8, R30 ;  /* 0x00000008042a7825 */ /* 0x042fe200078e021e */
[----:B---3--:R1:W-:Y:S04]  /*19e0*/  STG.E.64 desc[UR4][R52.64], R32 ;  /* 0x0000002034007986 */ /* 0x0083e8000c101b04 */
[----:B------:R-:W3:Y:S01]  /*19f0*/  LDG.E.64 R46, desc[UR4][R42.64] ;  /* 0x000000042a2e7981 */ /* 0x000ee2000c1e1b00 */
[----:B------:R-:W-:-:S04]  /*1a00*/  IMAD.WIDE R30, R4, 0x8, R52 ;  /* 0x00000008041e7825 */ /* 0x000fc800078e0234 */
[C---:B--2---:R-:W-:Y:S01]  /*1a10*/  IMAD.WIDE R34, R4.reuse, 0x8, R42 ;  /* 0x0000000804227825 */ /* 0x044fe200078e022a */
[----:B---3--:R1:W-:Y:S04]  /*1a20*/  STG.E.64 desc[UR4][R30.64], R46 ;  /* 0x0000002e1e007986 */ /* 0x0083e8000c101b04 */
[----:B------:R-:W2:Y:S01]  /*1a30*/  LDG.E.64 R50, desc[UR4][R34.64] ;  /* 0x0000000422327981 */ /* 0x000ea2000c1e1b00 */
[----:B------:R-:W-:-:S04]  /*1a40*/  IMAD.WIDE R42, R4, 0x8, R30 ;  /* 0x00000008042a7825 */ /* 0x000fc800078e021e */
[C---:B0-----:R-:W-:Y:S01]  /*1a50*/  IMAD.WIDE R36, R4.reuse, 0x8, R34 ;  /* 0x0000000804247825 */ /* 0x041fe200078e0222 */
[----:B--2---:R1:W-:Y:S05]  /*1a60*/  STG.E.64 desc[UR4][R42.64], R50 ;  /* 0x000000322a007986 */ /* 0x0043ea000c101b04 */
[----:B------:R-:W2:Y:S01]  /*1a70*/  LDG.E.64 R36, desc[UR4][R36.64] ;  /* 0x0000000424247981 */ /* 0x000ea2000c1e1b00 */
[----:B------:R-:W-:Y:S01]  /*1a80*/  IMAD.WIDE R48, R4, 0x8, R42 ;  /* 0x0000000804307825 */ /* 0x000fe200078e022a */
[----:B------:R-:W-:-:S04]  /*1a90*/  IADD3 R41, PT, PT, R41, 0x8, RZ ;  /* 0x0000000829297810 */ /* 0x000fc80007ffe0ff */
[----:B--2---:R1:W-:Y:S03]  /*1aa0*/  STG.E.64 desc[UR4][R48.64], R36 ;  /* 0x0000002430007986 */ /* 0x0043e6000c101b04 */
.L_x_15:
[----:B------:R-:W-:Y:S05]  /*1ab0*/  @!P2 BRA `(.L_x_12) ;  /* 0x0000000000eca947 */ /* 0x000fea0003800000 */
[----:B-1----:R-:W-:Y:S02]  /*1ac0*/  IADD3 R30, PT, PT, R7, -0x1, RZ ;  /* 0xffffffff071e7810 */ /* 0x002fe40007ffe0ff */
[----:B------:R-:W-:Y:S02]  /*1ad0*/  ISETP.NE.AND P0, PT, R8, RZ, PT ;  /* 0x000000ff0800720c */ /* 0x000fe40003f05270 */
[----:B------:R-:W-:-:S13]  /*1ae0*/  ISETP.GE.U32.AND P2, PT, R30, 0x3, PT ;  /* 0x000000031e00780c */ /* 0x000fda0003f46070 */
[----:B------:R-:W-:Y:S05]  /*1af0*/  @!P2 BRA `(.L_x_16) ;  /* 0x000000000064a947 */ /* 0x000fea0003800000 */
[----:B------:R-:W0:Y:S01]  /*1b00*/  LDC R32, c[0x0][0x3ac] ;  /* 0x0000eb00ff207b82 */ /* 0x000e220000000800 */
[----:B------:R-:W-:-:S07]  /*1b10*/  IMAD R33, R5, R0, R41 ;  /* 0x0000000005217224 */ /* 0x000fce00078e0229 */
[----:B------:R-:W1:Y:S08]  /*1b20*/  LDC.64 R30, c[0x0][0x380] ;  /* 0x0000e000ff1e7b82 */ /* 0x000e700000000a00 */
[----:B------:R-:W2:Y:S01]  /*1b30*/  LDC.64 R50, c[0x0][0x3b8] ;  /* 0x0000ee00ff327b82 */ /* 0x000ea20000000a00 */
[----:B0-----:R-:W-:-:S04]  /*1b40*/  IMAD R34, R13, R32, R14 ;  /* 0x000000200d227224 */ /* 0x001fc800078e020e */
[----:B------:R-:W-:-:S04]  /*1b50*/  IMAD R35, R4, R33, R34 ;  /* 0x0000002104237224 */ /* 0x000fc800078e0222 */
[----:B-1----:R-:W-:-:S05]  /*1b60*/  IMAD.WIDE R30, R35, 0x8, R30 ;  /* 0x00000008231e7825 */ /* 0x002fca00078e021e */
[----:B------:R-:W3:Y:S01]  /*1b70*/  LDG.E.64 R52, desc[UR4][R30.64] ;  /* 0x000000041e347981 */ /* 0x000ee2000c1e1b00 */
[----:B------:R-:W-:Y:S02]  /*1b80*/  IMAD R32, R16, R32, R15 ;  /* 0x0000002010207224 */ /* 0x000fe400078e020f */
[----:B------:R-:W-:-:S04]  /*1b90*/  IMAD.WIDE R48, R4, 0x8, R30 ;  /* 0x0000000804307825 */ /* 0x000fc800078e021e */
[----:B------:R-:W-:-:S04]  /*1ba0*/  IMAD R33, R4, R33, R32 ;  /* 0x0000002104217224 */ /* 0x000fc800078e0220 */
[----:B--2---:R-:W-:-:S05]  /*1bb0*/  IMAD.WIDE R50, R33, 0x8, R50 ;  /* 0x0000000821327825 */ /* 0x004fca00078e0232 */
[----:B---3--:R0:W-:Y:S04]  /*1bc0*/  STG.E.64 desc[UR4][R50.64], R52 ;  /* 0x0000003432007986 */ /* 0x0081e8000c101b04 */
[----:B------:R-:W2:Y:S01]  /*1bd0*/  LDG.E.64 R46, desc[UR4][R48.64] ;  /* 0x00000004302e7981 */ /* 0x000ea2000c1e1b00 */
[----:B------:R-:W-:-:S04]  /*1be0*/  IMAD.WIDE R42, R4, 0x8, R50 ;  /* 0x00000008042a7825 */ /* 0x000fc800078e0232 */
        /* <DEDUP_REMOVED lines=9> */
[----:B--2---:R0:W-:Y:S03]  /*1c80*/  STG.E.64 desc[UR4][R36.64], R30 ;  /* 0x0000001e24007986 */ /* 0x0041e6000c101b04 */
.L_x_16:
[----:B------:R-:W-:Y:S05]  /*1c90*/  @!P0 BRA `(.L_x_12) ;  /* 0x0000000000748947 */ /* 0x000fea0003800000 */
[----:B0-----:R-:W0:Y:S01]  /*1ca0*/  LDC R34, c[0x0][0x3ac] ;  /* 0x0000eb00ff227b82 */ /* 0x001e220000000800 */
[----:B------:R-:W-:-:S04]  /*1cb0*/  IMAD R33, R5, R0, R41 ;  /* 0x0000000005217224 */ /* 0x000fc800078e0229 */
[----:B------:R-:W-:-:S03]  /*1cc0*/  IMAD R41, R4, R33, RZ ;  /* 0x0000002104297224 */ /* 0x000fc600078e02ff */
[----:B------:R-:W1:Y:S08]  /*1cd0*/  LDC.64 R30, c[0x0][0x380] ;  /* 0x0000e000ff1e7b82 */ /* 0x000e700000000a00 */
[----:B------:R-:W2:Y:S01]  /*1ce0*/  LDC.64 R32, c[0x0][0x3b8] ;  /* 0x0000ee00ff207b82 */ /* 0x000ea20000000a00 */
[----:B0-----:R-:W-:-:S05]  /*1cf0*/  IMAD R0, R13, R34, R14 ;  /* 0x000000220d007224 */ /* 0x001fca00078e020e */
[----:B------:R-:W-:-:S05]  /*1d00*/  IADD3 R47, PT, PT, R41, R0, RZ ;  /* 0x00000000292f7210 */ /* 0x000fca0007ffe0ff */
[----:B-1----:R-:W-:-:S05]  /*1d10*/  IMAD.WIDE R42, R47, 0x8, R30 ;  /* 0x000000082f2a7825 */ /* 0x002fca00078e021e */
[----:B------:R-:W3:Y:S01]  /*1d20*/  LDG.E.64 R36, desc[UR4][R42.64] ;  /* 0x000000042a247981 */ /* 0x000ee2000c1e1b00 */
[----:B------:R-:W-:Y:S01]  /*1d30*/  IMAD R34, R16, R34, R15 ;  /* 0x0000002210227224 */ /* 0x000fe200078e020f */
[----:B------:R-:W-:-:S04]  /*1d40*/  ISETP.NE.AND P0, PT, R8, 0x1, PT ;  /* 0x000000010800780c */ /* 0x000fc80003f05270 */
[----:B------:R-:W-:-:S05]  /*1d50*/  IADD3 R41, PT, PT, R41, R34, RZ ;  /* 0x0000002229297210 */ /* 0x000fca0007ffe0ff */
[----:B--2---:R-:W-:-:S05]  /*1d60*/  IMAD.WIDE R34, R41, 0x8, R32 ;  /* 0x0000000829227825 */ /* 0x004fca00078e0220 */
[----:B---3--:R2:W-:Y:S01]  /*1d70*/  STG.E.64 desc[UR4][R34.64], R36 ;  /* 0x0000002422007986 */ /* 0x0085e2000c101b04 */
[----:B------:R-:W-:Y:S05]  /*1d80*/  @!P0 BRA `(.L_x_12) ;  /* 0x0000000000388947 */ /* 0x000fea0003800000 */
[----:B--2---:R-:W-:-:S06]  /*1d90*/  IMAD.WIDE R36, R4, 0x8, R42 ;  /* 0x0000000804247825 */ /* 0x004fcc00078e022a */
[----:B------:R-:W2:Y:S01]  /*1da0*/  LDG.E.64 R36, desc[UR4][R36.64] ;  /* 0x0000000424247981 */ /* 0x000ea2000c1e1b00 */
[----:B------:R-:W-:Y:S01]  /*1db0*/  IMAD.WIDE R34, R4, 0x8, R34 ;  /* 0x0000000804227825 */ /* 0x000fe200078e0222 */
[----:B------:R-:W-:-:S04]  /*1dc0*/  ISETP.NE.AND P0, PT, R8, 0x2, PT ;  /* 0x000000020800780c */ /* 0x000fc80003f05270 */
[----:B--2---:R3:W-:Y:S09]  /*1dd0*/  STG.E.64 desc[UR4][R34.64], R36 ;  /* 0x0000002422007986 */ /* 0x0047f2000c101b04 */
[----:B------:R-:W-:Y:S05]  /*1de0*/  @!P0 BRA `(.L_x_12) ;  /* 0x0000000000208947 */ /* 0x000fea0003800000 */
[----:B------:R-:W-:-:S04]  /*1df0*/  IMAD.WIDE R30, R47, 0x8, R30 ;  /* 0x000000082f1e7825 */ /* 0x000fc800078e021e */
[----:B------:R-:W-:-:S04]  /*1e00*/  IMAD.WIDE R30, R4, 0x8, R30 ;  /* 0x00000008041e7825 */ /* 0x000fc800078e021e */
[----:B------:R-:W-:-:S06]  /*1e10*/  IMAD.WIDE R30, R4, 0x8, R30 ;  /* 0x00000008041e7825 */ /* 0x000fcc00078e021e */
[----:B------:R-:W2:Y:S01]  /*1e20*/  LDG.E.64 R30, desc[UR4][R30.64] ;  /* 0x000000041e1e7981 */ /* 0x000ea2000c1e1b00 */
[----:B------:R-:W-:-:S04]  /*1e30*/  IMAD.WIDE R32, R41, 0x8, R32 ;  /* 0x0000000829207825 */ /* 0x000fc800078e0220 */
[----:B------:R-:W-:-:S04]  /*1e40*/  IMAD.WIDE R32, R4, 0x8, R32 ;  /* 0x0000000804207825 */ /* 0x000fc800078e0220 */
[----:B------:R-:W-:-:S05]  /*1e50*/  IMAD.WIDE R32, R4, 0x8, R32 ;  /* 0x0000000804207825 */ /* 0x000fca00078e0220 */
[----:B--2---:R4:W-:Y:S02]  /*1e60*/  STG.E.64 desc[UR4][R32.64], R30 ;  /* 0x0000001e20007986 */ /* 0x0049e4000c101b04 */
.L_x_12:
[----:B01--4-:R-:W-:Y:S01]  /*1e70*/  HFMA2 R30, -RZ, RZ, 0, 0 ;  /* 0x00000000ff1e7431 */ /* 0x013fe200000001ff */
[----:B------:R-:W-:Y:S01]  /*1e80*/  MOV R31, 0x3ff00000 ;  /* 0x3ff00000001f7802 */ /* 0x000fe20000000f00 */
[----:B------:R1:W-:Y:S04]  /*1e90*/  STG.E.64 desc[UR4][R20.64], R22 ;  /* 0x0000001614007986 */ /* 0x0003e8000c101b04 */
[----:B------:R1:W-:Y:S02]  /*1ea0*/  STG.E.64 desc[UR4][R18.64], R30 ;  /* 0x0000001e12007986 */ /* 0x0003e4000c101b04 */
.L_x_7:
[----:B------:R-:W-:-:S06]  /*1eb0*/  DSETP.GT.AND P0, PT, R44, R28, PT ;  /* 0x0000001c2c00722a */ /* 0x000fcc0003f04000 */
[----:B------:R-:W-:-:S14]  /*1ec0*/  DSETP.EQ.OR P0, PT, R44, 100, P0 ;  /* 0x405900002c00742a */ /* 0x000fdc0000702400 */
[----:B------:R-:W-:Y:S05]  /*1ed0*/  @P0 BRA `(.L_x_17) ;  /* 0x0000000800600947 */ /* 0x000fea0003800000 */
[----:B------:R-:W-:-:S08]  /*1ee0*/  DADD R44, -R22, R44 ;  /* 0x00000000162c7229 */ /* 0x000fd0000000012c */
[----:B------:R-:W-:-:S14]  /*1ef0*/  DSETP.GTU.AND P0, PT, |R44|, UR6, PT ;  /* 0x000000062c007e2a */ /* 0x000fdc000bf0c200 */
[----:B------:R-:W-:Y:S05]  /*1f00*/  @P0 BRA `(.L_x_18) ;  /* 0x0000001400300947 */ /* 0x000fea0003800000 */
[----:B------:R-:W4:Y:S02]  /*1f10*/  LDC R48, c[0x0][0x3a4] ;  /* 0x0000e900ff307b82 */ /* 0x000f240000000800 */
[----:B----4-:R-:W-:-:S13]  /*1f20*/  ISETP.GT.AND P0, PT, R48, RZ, PT ;  /* 0x000000ff3000720c */ /* 0x010fda0003f04270 */
[----:B------:R-:W-:Y:S05]  /*1f30*/  @!P0 BRA `(.L_x_19) ;  /* 0x00000008002c8947 */ /* 0x000fea0003800000 */
[----:B------:R-:W4:Y:S01]  /*1f40*/  LDC R0, c[0x0][0x3ac] ;  /* 0x0000eb00ff007b82 */ /* 0x000f220000000800 */
[----:B------:R-:W-:Y:S02]  /*1f50*/  ISETP.GE.U32.AND P0, PT, R6, 0x7, PT ;  /* 0x000000070600780c */ /* 0x000fe40003f06070 */
[----:B------:R-:W-:Y:S01]  /*1f60*/  MOV R44, RZ ;  /* 0x000000ff002c7202 */ /* 0x000fe20000000f00 */
[----:B----4-:R-:W-:-:S10]  /*1f70*/  IMAD R41, R16, R0, R17 ;  /* 0x0000000010297224 */ /* 0x010fd400078e0211 */
[----:B------:R-:W-:Y:S05]  /*1f80*/  @!P0 BRA `(.L_x_20) ;  /* 0x0000000000ec8947 */ /* 0x000fea0003800000 */
[----:B------:R-:W-:Y:S02]  /*1f90*/  HFMA2 R51, -RZ, RZ, 0, 0 ;  /* 0x00000000ff337431 */ /* 0x000fe400000001ff */
[----:B------:R-:W-:-:S07]  /*1fa0*/  IMAD R49, R13, R0, R14 ;  /* 0x000000000d317224 */ /* 0x000fce00078e020e */
.L_x_21:
[----:B0-----:R-:W0:Y:S01]  /*1fb0*/  LDC.64 R32, c[0x0][0x380] ;  /* 0x0000e000ff207b82 */ /* 0x001e220000000a00 */
[----:B------:R-:W-:-:S04]  /*1fc0*/  IMAD R16, R5, R48, R51 ;  /* 0x0000003005107224 */ /* 0x000fc800078e0233 */
[CC--:B-1--4-:R-:W-:Y:S02]  /*1fd0*/  IMAD R31, R4.reuse, R16.reuse, R49 ;  /* 0x00000010041f7224 */ /* 0x0d2fe400078e0231 */
[----:B--23--:R-:W-:Y:S01]  /*1fe0*/  IMAD R35, R4, R16, R41 ;  /* 0x0000001004237224 */ /* 0x00cfe200078e0229 */
        /* <DEDUP_REMOVED lines=53> */
.L_x_20:
[----:B------:R-:W-:-:S13]  /*2340*/  ISETP.NE.AND P0, PT, R7, RZ, PT ;  /* 0x000000ff0700720c */ /* 0x000fda0003f05270 */
[----:B------:R-:W-:Y:S05]  /*2350*/  @!P0 BRA `(.L_x_19) ;  /* 0x0000000400248947 */ /* 0x000fea0003800000 */
[----:B------:R-:W-:-:S04]  /*2360*/  IADD3 R16, PT, PT, R7, -0x1, RZ ;  /* 0xffffffff07107810 */ /* 0x000fc80007ffe0ff */
[----:B------:R-:W-:-:S13]  /*2370*/  ISETP.GE.U32.AND P0, PT, R16, 0x3, PT ;  /* 0x000000031000780c */ /* 0x000fda0003f06070 */
[----:B------:R-:W-:Y:S05]  /*2380*/  @!P0 BRA `(.L_x_22) ;  /* 0x00000000007c8947 */ /* 0x000fea0003800000 */
[----:B--234-:R-:W2:Y:S01]  /*2390*/  LDC.64 R34, c[0x0][0x380] ;  /* 0x0000e000ff227b82 */ /* 0x01cea20000000a00 */
[----:B01----:R-:W-:Y:S02]  /*23a0*/  IMAD R31, R5, R48, R44 ;  /* 0x00000030051f7224 */ /* 0x003fe400078e022c */
[----:B------:R-:W-:-:S04]  /*23b0*/  IMAD R33, R13, R0, R14 ;  /* 0x000000000d217224 */ /* 0x000fc800078e020e */
[CC--:B------:R-:W-:Y:S01]  /*23c0*/  IMAD R33, R4.reuse, R31.reuse, R33 ;  /* 0x0000001f04217224 */ /* 0x0c0fe200078e0221 */
[----:B------:R-:W0:Y:S01]  /*23d0*/  LDC.64 R36, c[0x0][0x3b8] ;  /* 0x0000ee00ff247b82 */ /* 0x000e220000000a00 */
[----:B------:R-:W-:Y:S02]  /*23e0*/  IMAD R31, R4, R31, R41 ;  /* 0x0000001f041f7224 */ /* 0x000fe400078e0229 */
[----:B--2---:R-:W-:-:S04]  /*23f0*/  IMAD.WIDE R34, R33, 0x8, R34 ;  /* 0x0000000821227825 */ /* 0x004fc800078e0222 */
[----:B0-----:R-:W-:Y:S02]  /*2400*/  IMAD.WIDE R36, R31, 0x8, R36 ;  /* 0x000000081f247825 */ /* 0x001fe400078e0224 */
        /* <DEDUP_REMOVED lines=23> */
.L_x_22:
[----:B------:R-:W-:-:S04]  /*2580*/  VIMNMX.U32 R16, PT, PT, R8, 0x2, PT ;  /* 0x0000000208107848 */ /* 0x000fc80003fe0000 */
[----:B------:R-:W-:-:S04]  /*2590*/  SHF.L.U32 R16, R16, 0x2, RZ ;  /* 0x0000000210107819 */ /* 0x000fc800000006ff */
[----:B01--4-:R-:W0:Y:S02]  /*25a0*/  LDC R30, c[0x2][R16+0xc] ;  /* 0x00800300101e7b82 */ /* 0x013e240000000800 */
[----:B0-----:R-:W-:-:S04]  /*25b0*/  SHF.R.S32.HI R31, RZ, 0x1f, R30 ;  /* 0x0000001fff1f7819 */ /* 0x001fc8000001141e */
.L_x_86:
[----:B------:R-:W-:Y:S05]  /*25c0*/  BRX R30 -0x25d0                                                  (*"BRANCH_TARGETS .L_x_19,.L_x_88,.L_x_89"*) ;  /* 0xffffffd81e8c7949 */ /* 0x000fea000383ffff */
.L_x_89:
[----:B------:R-:W0:Y:S01]  /*25d0*/  LDC.64 R42, c[0x0][0x380] ;  /* 0x0000e000ff2a7b82 */ /* 0x000e220000000a00 */
[----:B------:R-:W-:Y:S02]  /*25e0*/  IMAD R31, R5, R48, R44 ;  /* 0x00000030051f7224 */ /* 0x000fe400078e022c */
[----:B------:R-:W-:-:S04]  /*25f0*/  IMAD R16, R13, R0, R14 ;  /* 0x000000000d107224 */ /* 0x000fc800078e020e */
[CC--:B------:R-:W-:Y:S01]  /*2600*/  IMAD R33, R4.reuse, R31.reuse, R16 ;  /* 0x0000001f04217224 */ /* 0x0c0fe200078e0210 */
[----:B--23--:R-:W1:Y:S01]  /*2610*/  LDC.64 R34, c[0x0][0x3b8] ;  /* 0x0000ee00ff227b82 */ /* 0x00ce620000000a00 */
[----:B------:R-:W-:Y:S02]  /*2620*/  IMAD R31, R4, R31, R41 ;  /* 0x0000001f041f7224 */ /* 0x000fe400078e0229 */
[----:B0-----:R-:W-:-:S04]  /*2630*/  IMAD.WIDE R42, R33, 0x8, R42 ;  /* 0x00000008212a7825 */ /* 0x001fc800078e022a */
[----:B-1----:R-:W-:Y:S02]  /*2640*/  IMAD.WIDE R34, R31, 0x8, R34 ;  /* 0x000000081f227825 */ /* 0x002fe400078e0222 */
        /* <DEDUP_REMOVED lines=11> */
.L_x_88:
[----:B------:R-:W-:-:S04]  /*2700*/  LOP3.LUT R16, R48, 0x1, RZ, 0xc0, !PT ;  /* 0x0000000130107812 */ /* 0x000fc800078ec0ff */
[----:B------:R-:W-:-:S13]  /*2710*/  ISETP.NE.U32.AND P0, PT, R16, 0x1, PT ;  /* 0x000000011000780c */ /* 0x000fda0003f05070 */
[----:B------:R-:W-:Y:S05]  /*2720*/  @P0 BRA `(.L_x_19) ;  /* 0x0000000000300947 */ /* 0x000fea0003800000 */
[----:B------:R-:W1:Y:S01]  /*2730*/  LDC.64 R32, c[0x0][0x380] ;  /* 0x0000e000ff207b82 */ /* 0x000e620000000a00 */
[----:B0-23--:R-:W-:Y:S02]  /*2740*/  IMAD R35, R5, R48, R44 ;  /* 0x0000003005237224 */ /* 0x00dfe400078e022c */
[----:B------:R-:W-:-:S04]  /*2750*/  IMAD R37, R13, R0, R14 ;  /* 0x000000000d257224 */ /* 0x000fc800078e020e */
[CC--:B------:R-:W-:Y:S01]  /*2760*/  IMAD R37, R4.reuse, R35.reuse, R37 ;  /* 0x0000002304257224 */ /* 0x0c0fe200078e0225 */
[----:B------:R-:W0:Y:S01]  /*2770*/  LDC.64 R30, c[0x0][0x3b8] ;  /* 0x0000ee00ff1e7b82 */ /* 0x000e220000000a00 */
[----:B------:R-:W-:Y:S02]  /*2780*/  IMAD R35, R4, R35, R41 ;  /* 0x0000002304237224 */ /* 0x000fe400078e0229 */
[----:B-1----:R-:W-:-:S06]  /*2790*/  IMAD.WIDE R32, R37, 0x8, R32 ;  /* 0x0000000825207825 */ /* 0x002fcc00078e0220 */
[----:B------:R-:W2:Y:S01]  /*27a0*/  LDG.E.64 R32, desc[UR4][R32.64] ;  /* 0x0000000420207981 */ /* 0x000ea2000c1e1b00 */
[----:B0-----:R-:W-:-:S05]  /*27b0*/  IMAD.WIDE R30, R35, 0x8, R30 ;  /* 0x00000008231e7825 */ /* 0x001fca00078e021e */
[----:B------:R-:W2:Y:S02]  /*27c0*/  LDG.E.64 R34, desc[UR4][R30.64] ;  /* 0x000000041e227981 */ /* 0x000ea4000c1e1b00 */
[----:B--2---:R-:W-:-:S07]  /*27d0*/  DADD R34, R32, R34 ;  /* 0x0000000020227229 */ /* 0x004fce0000000022 */
[----:B------:R0:W-:Y:S04]  /*27e0*/  STG.E.64 desc[UR4][R30.64], R34 ;  /* 0x000000221e007986 */ /* 0x0001e8000c101b04 */
.L_x_19:
[----:B01--4-:R-:W4:Y:S02]  /*27f0*/  LDG.E.64 R30, desc[UR4][R20.64+0x8] ;  /* 0x00000804141e7981 */ /* 0x013f24000c1e1b00 */
[----:B----4-:R-:W-:-:S07]  /*2800*/  DADD R30, R22, R30 ;  /* 0x00000000161e7229 */ /* 0x010fce000000001e */
[----:B------:R0:W-:Y:S04]  /*2810*/  STG.E.64 desc[UR4][R20.64+0x8], R30 ;  /* 0x0000081e14007986 */ /* 0x0001e8000c101b04 */
[----:B------:R-:W4:Y:S02]  /*2820*/  LDG.E.64 R32, desc[UR4][R18.64+0x8] ;  /* 0x0000080412207981 */ /* 0x000f24000c1e1b00 */
[----:B----4-:R-:W-:-:S07]  /*2830*/  DADD R32, R32, 1 ;  /* 0x3ff0000020207429 */ /* 0x010fce0000000000 */
[----:B------:R0:W-:Y:S01]  /*2840*/  STG.E.64 desc[UR4][R18.64+0x8], R32 ;  /* 0x0000082012007986 */ /* 0x0001e2000c101b04 */
[----:B------:R-:W-:Y:S05]  /*2850*/  BRA `(.L_x_18) ;  /* 0x0000000800dc7947 */ /* 0x000fea0003800000 */
.L_x_17:
        /* <DEDUP_REMOVED lines=10> */
.L_x_25:
[----:B----4-:R-:W4:Y:S01]  /*2900*/  LDC.64 R44, c[0x0][0x380] ;  /* 0x0000e000ff2c7b82 */ /* 0x010f220000000a00 */
[----:B0-----:R-:W-:-:S04]  /*2910*/  IMAD R32, R5, R50, R16 ;  /* 0x0000003205207224 */ /* 0x001fc800078e0210 */
[----:B-1----:R-:W-:-:S04]  /*2920*/  IMAD R31, R4, R32, R51 ;  /* 0x00000020041f7224 */ /* 0x002fc800078e0233 */
[----:B----4-:R-:W-:Y:S02]  /*2930*/  IMAD.WIDE R44, R31, 0x8, R44 ;  /* 0x000000081f2c7825 */ /* 0x010fe400078e022c */
[----:B------:R-:W0:Y:S03]  /*2940*/  LDC.64 R30, c[0x0][0x3b8] ;  /* 0x0000ee00ff1e7b82 */ /* 0x000e260000000a00 */
[----:B--23--:R-:W2:Y:S01]  /*2950*/  LDG.E.64 R36, desc[UR4][R44.64] ;  /* 0x000000042c247981 */ /* 0x00cea2000c1e1b00 */
        /* <DEDUP_REMOVED lines=59> */
[----:B---3--:R4:W-:Y:S05]  /*2d10*/  STG.E.64 desc[UR4][R36.64], R48 ;  /* 0x0000003024007986 */ /* 0x0089ea000c101b04 */
[----:B------:R-:W2:Y:S01]  /*2d20*/  LDG.E.64 R34, desc[UR4][R34.64] ;  /* 0x0000000422227981 */ /* 0x000ea2000c1e1b00 */
[----:B------:R-:W-:Y:S01]  /*2d30*/  IMAD.WIDE R46, R4, 0x8, R36 ;  /* 0x00000008042e7825 */ /* 0x000fe200078e0224 */
[----:B------:R-:W-:-:S04]  /*2d40*/  IADD3 R16, PT, PT, R16, 0x10, RZ ;  /* 0x0000001010107810 */ /* 0x000fc80007ffe0ff */
[----:B------:R-:W-:Y:S01]  /*2d50*/  ISETP.NE.AND P0, PT, R16, R11, PT ;  /* 0x0000000b1000720c */ /* 0x000fe20003f05270 */
[----:B--2---:R4:W-:-:S12]  /*2d60*/  STG.E.64 desc[UR4][R46.64], R34 ;  /* 0x000000222e007986 */ /* 0x0049d8000c101b04 */
[----:B------:R-:W-:Y:S05]  /*2d70*/  @P0 BRA `(.L_x_25) ;  /* 0xfffffff800e00947 */ /* 0x000fea000383ffff */
[----:B------:R-:W-:-:S07]  /*2d80*/  MOV R51, R11 ;  /* 0x0000000b00337202 */ /* 0x000fce0000000f00 */
.L_x_24:
[----:B------:R-:W-:-:S13]  /*2d90*/  ISETP.NE.AND P0, PT, R9, RZ, PT ;  /* 0x000000ff0900720c */ /* 0x000fda0003f05270 */
[----:B------:R-:W-:Y:S05]  /*2da0*/  @!P0 BRA `(.L_x_23) ;  /* 0x0000000400788947 */ /* 0x000fea0003800000 */
[----:B------:R-:W-:Y:S02]  /*2db0*/  IADD3 R16, PT, PT, R9, -0x1, RZ ;  /* 0xffffffff09107810 */ /* 0x000fe40007ffe0ff */
[----:B------:R-:W-:Y:S02]  /*2dc0*/  ISETP.NE.AND P2, PT, R7, RZ, PT ;  /* 0x000000ff0700720c */ /* 0x000fe40003f45270 */
[----:B------:R-:W-:-:S13]  /*2dd0*/  ISETP.GE.U32.AND P0, PT, R16, 0x7, PT ;  /* 0x000000071000780c */ /* 0x000fda0003f06070 */
[----:B------:R-:W-:Y:S05]  /*2de0*/  @!P0 BRA `(.L_x_26) ;  /* 0x00000000009c8947 */ /* 0x000fea0003800000 */
[----:B--234-:R-:W2:Y:S01]  /*2df0*/  LDC.64 R34, c[0x0][0x380] ;  /* 0x0000e000ff227b82 */ /* 0x01cea20000000a00 */
[----:B------:R-:W-:Y:S02]  /*2e00*/  IMAD R37, R5, R50, R51 ;  /* 0x0000003205257224 */ /* 0x000fe400078e0233 */
[----:B01----:R-:W-:-:S04]  /*2e10*/  IMAD R31, R13, R0, R14 ;  /* 0x000000000d1f7224 */ /* 0x003fc800078e020e */
[----:B------:R-:W-:-:S04]  /*2e20*/  IMAD R31, R4, R37, R31 ;  /* 0x00000025041f7224 */ /* 0x000fc800078e021f */
[----:B--2---:R-:W-:Y:S02]  /*2e30*/  IMAD.WIDE R34, R31, 0x8, R34 ;  /* 0x000000081f227825 */ /* 0x004fe400078e0222 */
[----:B------:R-:W0:Y:S03]  /*2e40*/  LDC.64 R30, c[0x0][0x3b8] ;  /* 0x0000ee00ff1e7b82 */ /* 0x000e260000000a00 */
[----:B------:R-:W2:Y:S01]  /*2e50*/  LDG.E.64 R32, desc[UR4][R34.64] ;  /* 0x0000000422207981 */ /* 0x000ea2000c1e1b00 */
        /* <DEDUP_REMOVED lines=32> */
.L_x_26:
[----:B------:R-:W-:Y:S05]  /*3060*/  @!P2 BRA `(.L_x_23) ;  /* 0x0000000000c8a947 */ /* 0x000fea0003800000 */
[----:B------:R-:W-:Y:S02]  /*3070*/  IADD3 R16, PT, PT, R7, -0x1, RZ ;  /* 0xffffffff07107810 */ /* 0x000fe40007ffe0ff */
[----:B------:R-:W-:Y:S02]  /*3080*/  ISETP.NE.AND P2, PT, R8, RZ, PT ;  /* 0x000000ff0800720c */ /* 0x000fe40003f45270 */
[----:B------:R-:W-:-:S13]  /*3090*/  ISETP.GE.U32.AND P0, PT, R16, 0x3, PT ;  /* 0x000000031000780c */ /* 0x000fda0003f06070 */
[----:B------:R-:W-:Y:S05]  /*30a0*/  @!P0 BRA `(.L_x_27) ;  /* 0x00000000005c8947 */ /* 0x000fea0003800000 */
[----:B01----:R-:W0:Y:S01]  /*30b0*/  LDC.64 R30, c[0x0][0x380] ;  /* 0x0000e000ff1e7b82 */ /* 0x003e220000000a00 */
[----:B----4-:R-:W-:Y:S02]  /*30c0*/  IMAD R33, R5, R50, R51 ;  /* 0x0000003205217224 */ /* 0x010fe400078e0233 */
[----:B------:R-:W-:-:S04]  /*30d0*/  IMAD R16, R13, R0, R14 ;  /* 0x000000000d107224 */ /* 0x000fc800078e020e */
[----:B--23--:R-:W-:Y:S01]  /*30e0*/  IMAD R35, R4, R33, R16 ;  /* 0x0000002104237224 */ /* 0x00cfe200078e0210 */
[----:B------:R-:W1:Y:S03]  /*30f0*/  LDC.64 R48, c[0x0][0x3b8] ;  /* 0x0000ee00ff307b82 */ /* 0x000e660000000a00 */
[----:B0-----:R-:W-:-:S05]  /*3100*/  IMAD.WIDE R30, R35, 0x8, R30 ;  /* 0x00000008231e7825 */ /* 0x001fca00078e021e */
[----:B------:R-:W2:Y:S01]  /*3110*/  LDG.E.64 R52, desc[UR4][R30.64] ;  /* 0x000000041e347981 */ /* 0x000ea2000c1e1b00 */
[C---:B------:R-:W-:Y:S02]  /*3120*/  IMAD R33, R4.reuse, R33, R41 ;  /* 0x0000002104217224 */ /* 0x040fe400078e0229 */
[----:B------:R-:W-:-:S04]  /*3130*/  IMAD.WIDE R46, R4, 0x8, R30 ;  /* 0x00000008042e7825 */ /* 0x000fc800078e021e */
[----:B-1----:R-:W-:-:S05]  /*3140*/  IMAD.WIDE R48, R33, 0x8, R48 ;  /* 0x0000000821307825 */ /* 0x002fca00078e0230 */
        /* <DEDUP_REMOVED lines=13> */
.L_x_27:
[----:B------:R-:W-:Y:S05]  /*3220*/  @!P2 BRA `(.L_x_23) ;  /* 0x000000000058a947 */ /* 0x000fea0003800000 */
[----:B01----:R-:W0:Y:S01]  /*3230*/  LDC.64 R30, c[0x0][0x380] ;  /* 0x0000e000ff1e7b82 */ /* 0x003e220000000a00 */
[----:B--234-:R-:W-:Y:S02]  /*3240*/  IMAD R37, R5, R50, R51 ;  /* 0x0000003205257224 */ /* 0x01cfe400078e0233 */
[----:B------:R-:W-:-:S04]  /*3250*/  IMAD R33, R13, R0, R14 ;  /* 0x000000000d217224 */ /* 0x000fc800078e020e */
[----:B------:R-:W-:Y:S01]  /*3260*/  IMAD R33, R4, R37, R33 ;  /* 0x0000002504217224 */ /* 0x000fe200078e0221 */
[----:B------:R-:W1:Y:S03]  /*3270*/  LDC.64 R34, c[0x0][0x3b8] ;  /* 0x0000ee00ff227b82 */ /* 0x000e660000000a00 */
[----:B0-----:R-:W-:-:S05]  /*3280*/  IMAD.WIDE R30, R33, 0x8, R30 ;  /* 0x00000008211e7825 */ /* 0x001fca00078e021e */
[----:B------:R-:W2:Y:S01]  /*3290*/  LDG.E.64 R32, desc[UR4][R30.64] ;  /* 0x000000041e207981 */ /* 0x000ea2000c1e1b00 */
[----:B------:R-:W-:Y:S01]  /*32a0*/  IMAD R41, R4, R37, R41 ;  /* 0x0000002504297224 */ /* 0x000fe200078e0229 */
[----:B------:R-:W-:-:S03]  /*32b0*/  ISETP.NE.AND P0, PT, R8, 0x1, PT ;  /* 0x000000010800780c */ /* 0x000fc60003f05270 */
[----:B-1----:R-:W-:-:S05]  /*32c0*/  IMAD.WIDE R34, R41, 0x8, R34 ;  /* 0x0000000829227825 */ /* 0x002fca00078e0222 */
[----:B--2---:R0:W-:Y:S05]  /*32d0*/  STG.E.64 desc[UR4][R34.64], R32 ;  /* 0x0000002022007986 */ /* 0x0041ea000c101b04 */
[----:B------:R-:W-:Y:S05]  /*32e0*/  @!P0 BRA `(.L_x_23) ;  /* 0x0000000000288947 */ /* 0x000fea0003800000 */
[----:B0-----:R-:W-:-:S05]  /*32f0*/  IMAD.WIDE R32, R4, 0x8, R30 ;  /* 0x0000000804207825 */ /* 0x001fca00078e021e */
[----:B------:R-:W2:Y:S01]  /*3300*/  LDG.E.64 R30, desc[UR4][R32.64] ;  /* 0x00000004201e7981 */ /* 0x000ea2000c1e1b00 */
[----:B------:R-:W-:Y:S01]  /*3310*/  IMAD.WIDE R34, R4, 0x8, R34 ;  /* 0x0000000804227825 */ /* 0x000fe200078e0222 */
[----:B------:R-:W-:-:S04]  /*3320*/  ISETP.NE.AND P0, PT, R8, 0x2, PT ;  /* 0x000000020800780c */ /* 0x000fc80003f05270 */
[----:B--2---:R0:W-:Y:S09]  /*3330*/  STG.E.64 desc[UR4][R34.64], R30 ;  /* 0x0000001e22007986 */ /* 0x0041f2000c101b04 */
[----:B------:R-:W-:Y:S05]  /*3340*/  @!P0 BRA `(.L_x_23) ;  /* 0x0000000000108947 */ /* 0x000fea0003800000 */
[----:B0-----:R-:W-:-:S06]  /*3350*/  IMAD.WIDE R30, R4, 0x8, R32 ;  /* 0x00000008041e7825 */ /* 0x001fcc00078e0220 */
[----:B------:R-:W2:Y:S01]  /*3360*/  LDG.E.64 R30, desc[UR4][R30.64] ;  /* 0x000000041e1e7981 */ /* 0x000ea2000c1e1b00 */
[----:B------:R-:W-:-:S05]  /*3370*/  IMAD.WIDE R34, R4, 0x8, R34 ;  /* 0x0000000804227825 */ /* 0x000fca00078e0222 */
[----:B--2---:R0:W-:Y:S02]  /*3380*/  STG.E.64 desc[UR4][R34.64], R30 ;  /* 0x0000001e22007986 */ /* 0x0041e4000c101b04 */
.L_x_23:
[----:B01----:R-:W-:Y:S01]  /*3390*/  HFMA2 R30, -RZ, RZ, 0, 0 ;  /* 0x00000000ff1e7431 */ /* 0x003fe200000001ff */
[----:B------:R-:W-:Y:S01]  /*33a0*/  MOV R31, 0x3ff00000 ;  /* 0x3ff00000001f7802 */ /* 0x000fe20000000f00 */
[----:B------:R0:W-:Y:S04]  /*33b0*/  STG.E.64 desc[UR4][R20.64+0x8], R22 ;  /* 0x0000081614007986 */ /* 0x0001e8000c101b04 */
[----:B------:R0:W-:Y:S02]  /*33c0*/  STG.E.64 desc[UR4][R18.64+0x8], R30 ;  /* 0x0000081e12007986 */ /* 0x0001e4000c101b04 */
.L_x_18:
[----:B------:R-:W-:-:S06]  /*33d0*/  DSETP.GT.AND P0, PT, R2, R28, PT ;  /* 0x0000001c0200722a */ /* 0x000fcc0003f04000 */
[----:B------:R-:W-:-:S14]  /*33e0*/  DSETP.EQ.OR P0, PT, R2, 100, P0 ;  /* 0x405900000200742a */ /* 0x000fdc0000702400 */
[----:B------:R-:W-:Y:S05]  /*33f0*/  @P0 BRA `(.L_x_28) ;  /* 0x0000000800580947 */ /* 0x000fea0003800000 */
[----:B------:R-:W-:-:S08]  /*3400*/  DADD R2, -R22, R2 ;  /* 0x0000000016027229 */ /* 0x000fd00000000102 */
[----:B------:R-:W-:-:S14]  /*3410*/  DSETP.GTU.AND P0, PT, |R2|, UR6, PT ;  /* 0x0000000602007e2a */ /* 0x000fdc000bf0c200 */
[----:B------:R-:W-:Y:S05]  /*3420*/  @P0 BRA `(.L_x_29) ;  /* 0x00000014001c0947 */ /* 0x000fea0003800000 */
[----:B------:R-:W5:Y:S02]  /*3430*/  LDC R0, c[0x0][0x3a4] ;  /* 0x0000e900ff007b82 */ /* 0x000f640000000800 */
[----:B-----5:R-:W-:-:S13]  /*3440*/  ISETP.GT.AND P0, PT, R0, RZ, PT ;  /* 0x000000ff0000720c */ /* 0x020fda0003f04270 */
[----:B------:R-:W-:Y:S05]  /*3450*/  @!P0 BRA `(.L_x_30) ;  /* 0x0000000800248947 */ /* 0x000fea0003800000 */
[----:B------:R-:W-:Y:S02]  /*3460*/  ISETP.GE.U32.AND P0, PT, R6, 0x7, PT ;  /* 0x000000070600780c */ /* 0x000fe40003f06070 */
[----:B------:R-:W-:Y:S02]  /*3470*/  IADD3 R15, PT, PT, R15, R40, RZ ;  /* 0x000000280f0f7210 */ /* 0x000fe40007ffe0ff */
[----:B------:R-:W-:-:S09]  /*3480*/  MOV R16, RZ ;  /* 0x000000ff00107202 */ /* 0x000fd20000000f00 */
[----:B------:R-:W-:Y:S05]  /*3490*/  @!P0 BRA `(.L_x_31) ;  /* 0x0000000000f08947 */ /* 0x000fea0003800000 */
[----:B------:R-:W5:Y:S01]  /*34a0*/  LDC R41, c[0x0][0x3ac] ;  /* 0x0000eb00ff297b82 */ /* 0x000f620000000800 */
[----:B----4-:R-:W-:Y:S02]  /*34b0*/  HFMA2 R45, -RZ, RZ, 0, 0 ;  /* 0x00000000ff2d7431 */ /* 0x010fe400000001ff */
[----:B-----5:R-:W-:-:S07]  /*34c0*/  IMAD R41, R13, R41, R14 ;  /* 0x000000290d297224 */ /* 0x020fce00078e020e */
.L_x_32:
[----:B01--4-:R-:W0:Y:S01]  /*34d0*/  LDC.64 R20, c[0x0][0x380] ;  /* 0x0000e000ff147b82 */ /* 0x013e220000000a00 */
[----:B------:R-:W-:-:S04]  /*34e0*/  IMAD R16, R5, R0, R45 ;  /* 0x0000000005107224 */ /* 0x000fc800078e022d */
[CC--:B------:R-:W-:Y:S02]  /*34f0*/  IMAD R19, R4.reuse, R16.reuse, R41 ;  /* 0x0000001004137224 */ /* 0x0c0fe400078e0229 */
[----:B------:R-:W-:Y:S01]  /*3500*/  IMAD R31, R4, R16, R15 ;  /* 0x00000010041f7224 */ /* 0x000fe200078e020f */
[----:B------:R-:W1:Y:S01]  /*3510*/  LDC.64 R2, c[0x0][0x3b8] ;  /* 0x0000ee00ff027b82 */ /* 0x000e620000000a00 */
[----:B0-----:R-:W-:-:S05]  /*3520*/  IMAD.WIDE R20, R19, 0x8, R20 ;  /* 0x0000000813147825 */ /* 0x001fca00078e0214 */
[----:B--23--:R-:W2:Y:S01]  /*3530*/  LDG.E.64 R34, desc[UR4][R20.64] ;  /* 0x0000000414227981 */ /* 0x00cea2000c1e1b00 */
        /* <DEDUP_REMOVED lines=20> */
[----:B-1----:R-:W-:Y:S01]  /*3680*/  IMAD.WIDE R36, R4, 0x8, R2 ;  /* 0x0000000804247825 */ /* 0x002fe200078e0202 */
        /* <DEDUP_REMOVED lines=22> */
[----:B0-----:R-:W2:Y:S01]  /*37f0*/  LDG.E.64 R36, desc[UR4][R34.64] ;  /* 0x0000000422247981 */ /* 0x001ea2000c1e1b00 */
[----:B------:R-:W-:-:S04]  /*3800*/  IADD3 R45, PT, PT, R45, 0x8, RZ ;  /* 0x000000082d2d7810 */ /* 0x000fc80007ffe0ff */
[----:B------:R-:W-:Y:S01]  /*3810*/  ISETP.NE.AND P0, PT, R45, R10, PT ;  /* 0x0000000a2d00720c */ /* 0x000fe20003f05270 */
[----:B--2---:R-:W-:-:S07]  /*3820*/  DADD R36, R48, R36 ;  /* 0x0000000030247229 */ /* 0x004fce0000000024 */
[----:B------:R4:W-:Y:S05]  /*3830*/  STG.E.64 desc[UR4][R34.64], R36 ;  /* 0x0000002422007986 */ /* 0x0009ea000c101b04 */
[----:B------:R-:W-:Y:S05]  /*3840*/  @P0 BRA `(.L_x_32) ;  /* 0xfffffffc00200947 */ /* 0x000fea000383ffff */
[----:B------:R-:W-:-:S07]  /*3850*/  MOV R16, R10 ;  /* 0x0000000a00107202 */ /* 0x000fce0000000f00 */
.L_x_31:
[----:B------:R-:W-:-:S13]  /*3860*/  ISETP.NE.AND P0, PT, R7, RZ, PT ;  /* 0x000000ff0700720c */ /* 0x000fda0003f05270 */
[----:B------:R-:W-:Y:S05]  /*3870*/  @!P0 BRA `(.L_x_30) ;  /* 0x00000004001c8947 */ /* 0x000fea0003800000 */
[----:B----4-:R-:W-:Y:S02]  /*3880*/  IADD3 R2, PT, PT, R7, -0x1, RZ ;  /* 0xffffffff07027810 */ /* 0x010fe40007ffe0ff */
[----:B------:R-:W-:Y:S02]  /*3890*/  ISETP.NE.AND P2, PT, R8, RZ, PT ;  /* 0x000000ff0800720c */ /* 0x000fe40003f45270 */
[----:B------:R-:W-:-:S13]  /*38a0*/  ISETP.GE.U32.AND P0, PT, R2, 0x3, PT ;  /* 0x000000030200780c */ /* 0x000fda0003f06070 */
[----:B------:R-:W-:Y:S05]  /*38b0*/  @!P0 BRA `(.L_x_33) ;  /* 0x0000000000808947 */ /* 0x000fea0003800000 */
[----:B01----:R-:W0:Y:S01]  /*38c0*/  LDC R20, c[0x0][0x3ac] ;  /* 0x0000eb00ff147b82 */ /* 0x003e220000000800 */
[----:B------:R-:W-:-:S04]  /*38d0*/  IMAD R21, R5, R0, R16 ;  /* 0x0000000005157224 */ /* 0x000fc800078e0210 */
[----:B------:R-:W-:-:S03]  /*38e0*/  IMAD R31, R4, R21, R15 ;  /* 0x00000015041f7224 */ /* 0x000fc600078e020f */
[----:B------:R-:W1:Y:S08]  /*38f0*/  LDC.64 R2, c[0x0][0x3b8] ;  /* 0x0000ee00ff027b82 */ /* 0x000e700000000a00 */
[----:B------:R-:W4:Y:S01]  /*3900*/  LDC.64 R18, c[0x0][0x380] ;  /* 0x0000e000ff127b82 */ /* 0x000f220000000a00 */
[----:B0-----:R-:W-:-:S04]  /*3910*/  IMAD R20, R13, R20, R14 ;  /* 0x000000140d147224 */ /* 0x001fc800078e020e */
[----:B--23--:R-:W-:Y:S02]  /*3920*/  IMAD R35, R4, R21, R20 ;  /* 0x0000001504237224 */ /* 0x00cfe400078e0214 */
[----:B-1----:R-:W-:-:S05]  /*3930*/  IMAD.WIDE R2, R31, 0x8, R2 ;  /* 0x000000081f027825 */ /* 0x002fca00078e0202 */
[----:B------:R-:W2:Y:S01]  /*3940*/  LDG.E.64 R20, desc[UR4][R2.64] ;  /* 0x0000000402147981 */ /* 0x000ea2000c1e1b00 */
[----:B----4-:R-:W-:-:S05]  /*3950*/  IMAD.WIDE R34, R35, 0x8, R18 ;  /* 0x0000000823227825 */ /* 0x010fca00078e0212 */
[----:B------:R-:W2:Y:S02]  /*3960*/  LDG.E.64 R18, desc[UR4][R34.64] ;  /* 0x0000000422127981 */ /* 0x000ea4000c1e1b00 */
[----:B--2---:R-:W-:Y:S01]  /*3970*/  DADD R36, R18, R20 ;  /* 0x0000000012247229 */ /* 0x004fe20000000014 */
[----:B------:R-:W-:-:S04]  /*3980*/  IMAD.WIDE R20, R4, 0x8, R34 ;  /* 0x0000000804147825 */ /* 0x000fc800078e0222 */
[C---:B------:R-:W-:Y:S02]  /*3990*/  IMAD.WIDE R18, R4.reuse, 0x8, R2 ;  /* 0x0000000804127825 */ /* 0x040fe400078e0202 */
[----:B------:R0:W-:Y:S04]  /*39a0*/  STG.E.64 desc[UR4][R2.64], R36 ;  /* 0x0000002402007986 */ /* 0x0001e8000c101b04 */
[----:B------:R-:W2:Y:S04]  /*39b0*/  LDG.E.64 R30, desc[UR4][R20.64] ;  /* 0x00000004141e7981 */ /* 0x000ea8000c1e1b00 */
[----:B------:R-:W2:Y:S02]  /*39c0*/  LDG.E.64 R32, desc[UR4][R18.64] ;  /* 0x0000000412207981 */ /* 0x000ea4000c1e1b00 */
[----:B--2---:R-:W-:Y:S01]  /*39d0*/  DADD R42, R30, R32 ;  /* 0x000000001e2a7229 */ /* 0x004fe20000000020 */
[----:B------:R-:W-:-:S04]  /*39e0*/  IMAD.WIDE R32, R4, 0x8, R20 ;  /* 0x0000000804207825 */ /* 0x000fc800078e0214 */
[C---:B------:R-:W-:Y:S02]  /*39f0*/  IMAD.WIDE R30, R4.reuse, 0x8, R18 ;  /* 0x00000008041e7825 */ /* 0x040fe400078e0212 */
        /* <DEDUP_REMOVED lines=12> */
.L_x_33:
[----:B------:R-:W-:Y:S05]  /*3ac0*/  @!P2 BRA `(.L_x_30) ;  /* 0x000000000088a947 */ /* 0x000fea0003800000 */
[----:B------:R-:W-:Y:S01]  /*3ad0*/  ISETP.NE.AND P0, PT, R8, 0x1, PT ;  /* 0x000000010800780c */ /* 0x000fe20003f05270 */
[----:B------:R-:W5:-:S12]  /*3ae0*/  LDC R41, c[0x0][0x3ac] ;  /* 0x0000eb00ff297b82 */ /* 0x000f580000000800 */
[----:B0-----:R-:W0:Y:S01]  /*3af0*/  @P0 LDC.64 R32, c[0x0][0x380] ;  /* 0x0000e000ff200b82 */ /* 0x001e220000000a00 */
[----:B----4-:R-:W-:-:S04]  /*3b00*/  @P0 IMAD R2, R5, R0, R16 ;  /* 0x0000000005020224 */ /* 0x010fc800078e0210 */
[----:B-1----:R-:W-:-:S03]  /*3b10*/  @P0 IMAD R19, R4, R2, R15 ;  /* 0x0000000204130224 */ /* 0x002fc600078e020f */
[----:B--23--:R-:W1:Y:S01]  /*3b20*/  @P0 LDC.64 R34, c[0x0][0x3b8] ;  /* 0x0000ee00ff220b82 */ /* 0x00ce620000000a00 */
[----:B-----5:R-:W-:-:S04]  /*3b30*/  IMAD R41, R13, R41, R14 ;  /* 0x000000290d297224 */ /* 0x020fc800078e020e */
[----:B------:R-:W-:-:S04]  /*3b40*/  @P0 IMAD R3, R4, R2, R41 ;  /* 0x0000000204030224 */ /* 0x000fc800078e0229 */
[----:B0-----:R-:W-:-:S05]  /*3b50*/  @P0 IMAD.WIDE R32, R3, 0x8, R32 ;  /* 0x0000000803200825 */ /* 0x001fca00078e0220 */
[----:B------:R0:W2:Y:S01]  /*3b60*/  @P0 LDG.E.64 R36, desc[UR4][R32.64] ;  /* 0x0000000420240981 */ /* 0x0000a2000c1e1b00 */
[----:B-1----:R-:W-:-:S05]  /*3b70*/  @P0 IMAD.WIDE R34, R19, 0x8, R34 ;  /* 0x0000000813220825 */ /* 0x002fca00078e0222 */
[----:B------:R-:W2:Y:S01]  /*3b80*/  @P0 LDG.E.64 R2, desc[UR4][R34.64] ;  /* 0x0000000422020981 */ /* 0x000ea2000c1e1b00 */
[----:B------:R-:W-:Y:S01]  /*3b90*/  @P0 IMAD.WIDE R18, R4, 0x8, R32 ;  /* 0x0000000804120825 */ /* 0x000fe200078e0220 */
[----:B------:R-:W-:-:S04]  /*3ba0*/  LOP3.LUT R30, R0, 0x1, RZ, 0xc0, !PT ;  /* 0x00000001001e7812 */ /* 0x000fc800078ec0ff */
[----:B------:R-:W-:Y:S02]  /*3bb0*/  ISETP.NE.U32.AND P2, PT, R30, 0x1, PT ;  /* 0x000000011e00780c */ /* 0x000fe40003f45070 */
[----:B------:R-:W-:-:S11]  /*3bc0*/  @P0 IADD3 R16, PT, PT, R16, 0x2, RZ ;  /* 0x0000000210100810 */ /* 0x000fd60007ffe0ff */
[----:B------:R-:W1:Y:S08]  /*3bd0*/  @!P2 LDC.64 R30, c[0x0][0x380] ;  /* 0x0000e000ff1eab82 */ /* 0x000e700000000a00 */
[----:B0-----:R-:W0:Y:S01]  /*3be0*/  @!P2 LDC.64 R32, c[0x0][0x3b8] ;  /* 0x0000ee00ff20ab82 */ /* 0x001e220000000a00 */
[----:B--2---:R-:W-:Y:S01]  /*3bf0*/  @P0 DADD R36, R36, R2 ;  /* 0x0000000024240229 */ /* 0x004fe20000000002 */
[----:B------:R-:W-:-:S06]  /*3c00*/  @P0 IMAD.WIDE R2, R4, 0x8, R34 ;  /* 0x0000000804020825 */ /* 0x000fcc00078e0222 */
[----:B------:R2:W-:Y:S04]  /*3c10*/  @P0 STG.E.64 desc[UR4][R34.64], R36 ;  /* 0x0000002422000986 */ /* 0x0005e8000c101b04 */
[----:B------:R-:W3:Y:S04]  /*3c20*/  @P0 LDG.E.64 R18, desc[UR4][R18.64] ;  /* 0x0000000412120981 */ /* 0x000ee8000c1e1b00 */
[----:B------:R-:W3:Y:S01]  /*3c30*/  @P0 LDG.E.64 R20, desc[UR4][R2.64] ;  /* 0x0000000402140981 */ /* 0x000ee2000c1e1b00 */
[----:B------:R-:W-:-:S04]  /*3c40*/  @!P2 IMAD R0, R5, R0, R16 ;  /* 0x000000000500a224 */ /* 0x000fc800078e0210 */
[CC--:B------:R-:W-:Y:S02]  /*3c50*/  @!P2 IMAD R41, R4.reuse, R0.reuse, R41 ;  /* 0x000000000429a224 */ /* 0x0c0fe400078e0229 */
[----:B------:R-:W-:Y:S02]  /*3c60*/  @!P2 IMAD R15, R4, R0, R15 ;  /* 0x00000000040fa224 */ /* 0x000fe400078e020f */
[----:B-1----:R-:W-:-:S04]  /*3c70*/  @!P2 IMAD.WIDE R30, R41, 0x8, R30 ;  /* 0x00000008291ea825 */ /* 0x002fc800078e021e */
[----:B0-----:R-:W-:Y:S01]  /*3c80*/  @!P2 IMAD.WIDE R32, R15, 0x8, R32 ;  /* 0x000000080f20a825 */ /* 0x001fe200078e0220 */
[----:B---3--:R-:W-:-:S07]  /*3c90*/  @P0 DADD R20, R18, R20 ;  /* 0x0000000012140229 */ /* 0x008fce0000000014 */
[----:B------:R2:W-:Y:S04]  /*3ca0*/  @P0 STG.E.64 desc[UR4][R2.64], R20 ;  /* 0x0000001402000986 */ /* 0x0005e8000c101b04 */
[----:B------:R-:W3:Y:S04]  /*3cb0*/  @!P2 LDG.E.64 R30, desc[UR4][R30.64] ;  /* 0x000000041e1ea981 */ /* 0x000ee8000c1e1b00 */
[----:B------:R-:W3:Y:S02]  /*3cc0*/  @!P2 LDG.E.64 R18, desc[UR4][R32.64] ;  /* 0x000000042012a981 */ /* 0x000ee4000c1e1b00 */
[----:B---3--:R-:W-:-:S07]  /*3cd0*/  @!P2 DADD R18, R30, R18 ;  /* 0x000000001e12a229 */ /* 0x008fce0000000012 */
[----:B------:R2:W-:Y:S04]  /*3ce0*/  @!P2 STG.E.64 desc[UR4][R32.64], R18 ;  /* 0x000000122000a986 */ /* 0x0005e8000c101b04 */
.L_x_30:
[----:B--2-4-:R-:W2:Y:S02]  /*3cf0*/  LDG.E.64 R2, desc[UR4][R26.64] ;  /* 0x000000041a027981 */ /* 0x014ea4000c1e1b00 */
[----:B--2---:R-:W-:-:S07]  /*3d00*/  DADD R2, R22, R2 ;  /* 0x0000000016027229 */ /* 0x004fce0000000002 */
[----:B------:R2:W-:Y:S04]  /*3d10*/  STG.E.64 desc[UR4][R26.64], R2 ;  /* 0x000000021a007986 */ /* 0x0005e8000c101b04 */
[----:B01----:R-:W4:Y:S02]  /*3d20*/  LDG.E.64 R18, desc[UR4][R24.64] ;  /* 0x0000000418127981 */ /* 0x003f24000c1e1b00 */
[----:B----4-:R-:W-:-:S07]  /*3d30*/  DADD R18, R18, 1 ;  /* 0x3ff0000012127429 */ /* 0x010fce0000000000 */
[----:B------:R2:W-:Y:S01]  /*3d40*/  STG.E.64 desc[UR4][R24.64], R18 ;  /* 0x0000001218007986 */ /* 0x0005e2000c101b04 */
[----:B------:R-:W-:Y:S05]  /*3d50*/  BRA `(.L_x_29) ;  /* 0x0000000800d07947 */ /* 0x000fea0003800000 */
.L_x_28:
[----:B------:R-:W5:Y:S02]  /*3d60*/  LDC R0, c[0x0][0x3a4] ;  /* 0x0000e900ff007b82 */ /* 0x000f640000000800 */
[----:B-----5:R-:W-:-:S13]  /*3d70*/  ISETP.GT.AND P0, PT, R0, RZ, PT ;  /* 0x000000ff0000720c */ /* 0x020fda0003f04270 */
[----:B------:R-:W-:Y:S05]  /*3d80*/  @!P0 BRA `(.L_x_34) ;  /* 0x0000000800b48947 */ /* 0x000fea0003800000 */
[----:B------:R-:W5:Y:S01]  /*3d90*/  LDC R41, c[0x0][0x3ac] ;  /* 0x0000eb00ff297b82 */ /* 0x000f620000000800 */
[----:B------:R-:W-:Y:S02]  /*3da0*/  ISETP.GE.U32.AND P0, PT, R6, 0xf, PT ;  /* 0x0000000f0600780c */ /* 0x000fe40003f06070 */
[----:B------:R-:W-:Y:S02]  /*3db0*/  IADD3 R15, PT, PT, R15, R40, RZ ;  /* 0x000000280f0f7210 */ /* 0x000fe40007ffe0ff */
[----:B------:R-:W-:Y:S01]  /*3dc0*/  MOV R16, RZ ;  /* 0x000000ff00107202 */ /* 0x000fe20000000f00 */
[----:B-----5:R-:W-:-:S08]  /*3dd0*/  IMAD R41, R13, R41, R14 ;  /* 0x000000290d297224 */ /* 0x020fd000078e020e */
[----:B------:R-:W-:Y:S05]  /*3de0*/  @!P0 BRA `(.L_x_35) ;  /* 0x0000000400288947 */ /* 0x000fea0003800000 */
[----:B------:R-:W-:-:S07]  /*3df0*/  HFMA2 R16, -RZ, RZ, 0, 0 ;  /* 0x00000000ff107431 */ /* 0x000fce00000001ff */
.L_x_36:
[----:B0-----:R-:W5:Y:S01]  /*3e00*/  LDC.64 R2, c[0x0][0x380] ;  /* 0x0000e000ff027b82 */ /* 0x001f620000000a00 */
[----:B01----:R-:W-:-:S04]  /*3e10*/  IMAD R18, R5, R0, R16 ;  /* 0x0000000005127224 */ /* 0x003fc800078e0210 */
[----:B------:R-:W-:-:S03]  /*3e20*/  IMAD R19, R4, R18, R41 ;  /* 0x0000001204137224 */ /* 0x000fc600078e0229 */
[----:B------:R-:W0:Y:S01]  /*3e30*/  LDC.64 R20, c[0x0][0x3b8] ;  /* 0x0000ee00ff147b82 */ /* 0x000e220000000a00 */
[----:B-----5:R-:W-:-:S05]  /*3e40*/  IMAD.WIDE R2, R19, 0x8, R2 ;  /* 0x0000000813027825 */ /* 0x020fca00078e0202 */
[----:B----4-:R-:W4:Y:S01]  /*3e50*/  LDG.E.64 R42, desc[UR4][R2.64] ;  /* 0x00000004022a7981 */ /* 0x010f22000c1e1b00 */
[C---:B------:R-:W-:Y:S02]  /*3e60*/  IMAD R19, R4.reuse, R18, R15 ;  /* 0x0000001204137224 */ /* 0x040fe400078e020f */
[----:B------:R-:W-:-:S04]  /*3e70*/  IMAD.WIDE R32, R4, 0x8, R2 ;  /* 0x0000000804207825 */ /* 0x000fc800078e0202 */
[----:B0-----:R-:W-:-:S05]  /*3e80*/  IMAD.WIDE R20, R19, 0x8, R20 ;  /* 0x0000000813147825 */ /* 0x001fca00078e0214 */
[----:B----4-:R0:W-:Y:S04]  /*3e90*/  STG.E.64 desc[UR4][R20.64], R42 ;  /* 0x0000002a14007986 */ /* 0x0101e8000c101b04 */
[----:B------:R-:W4:Y:S01]  /*3ea0*/  LDG.E.64 R48, desc[UR4][R32.64] ;  /* 0x0000000420307981 */ /* 0x000f22000c1e1b00 */
[----:B--23--:R-:W-:-:S04]  /*3eb0*/  IMAD.WIDE R36, R4, 0x8, R20 ;  /* 0x0000000804247825 */ /* 0x00cfc800078e0214 */
[C---:B------:R-:W-:Y:S01]  /*3ec0*/  IMAD.WIDE R46, R4.reuse, 0x8, R32 ;  /* 0x00000008042e7825 */ /* 0x040fe200078e0220 */
[----:B----4-:R1:W-:Y:S04]  /*3ed0*/  STG.E.64 desc[UR4][R36.64], R48 ;  /* 0x0000003024007986 */ /* 0x0103e8000c101b04 */
        /* <DEDUP_REMOVED lines=59> */
.L_x_35:
[----:B------:R-:W-:-:S13]  /*4290*/  ISETP.NE.AND P0, PT, R9, RZ, PT ;  /* 0x000000ff0900720c */ /* 0x000fda0003f05270 */
[----:B------:R-:W-:Y:S05]  /*42a0*/  @!P0 BRA `(.L_x_34) ;  /* 0x00000004006c8947 */ /* 0x000fea0003800000 */
[----:B0-----:R-:W-:Y:S02]  /*42b0*/  IADD3 R2, PT, PT, R9, -0x1, RZ ;  /* 0xffffffff09027810 */ /* 0x001fe40007ffe0ff */
[----:B------:R-:W-:Y:S02]  /*42c0*/  ISETP.NE.AND P2, PT, R7, RZ, PT ;  /* 0x000000ff0700720c */ /* 0x000fe40003f45270 */
[----:B------:R-:W-:-:S13]  /*42d0*/  ISETP.GE.U32.AND P0, PT, R2, 0x7, PT ;  /* 0x000000070200780c */ /* 0x000fda0003f06070 */
[----:B------:R-:W-:Y:S05]  /*42e0*/  @!P0 BRA `(.L_x_37) ;  /* 0x0000000000988947 */ /* 0x000fea0003800000 */
[----:B------:R-:W0:Y:S01]  /*42f0*/  LDC.64 R2, c[0x0][0x380] ;  /* 0x0000e000ff027b82 */ /* 0x000e220000000a00 */
[----:B-1----:R-:W-:-:S04]  /*4300*/  IMAD R18, R5, R0, R16 ;  /* 0x0000000005127224 */ /* 0x002fc800078e0210 */
[----:B------:R-:W-:-:S03]  /*4310*/  IMAD R19, R4, R18, R41 ;  /* 0x0000001204137224 */ /* 0x000fc600078e0229 */
[----:B----4-:R-:W1:Y:S01]  /*4320*/  LDC.64 R32, c[0x0][0x3b8] ;  /* 0x0000ee00ff207b82 */ /* 0x010e620000000a00 */
[----:B0-----:R-:W-:-:S05]  /*4330*/  IMAD.WIDE R2, R19, 0x8, R2 ;  /* 0x0000000813027825 */ /* 0x001fca00078e0202 */
[----:B------:R-:W4:Y:S01]  /*4340*/  LDG.E.64 R42, desc[UR4][R2.64] ;  /* 0x00000004022a7981 */ /* 0x000f22000c1e1b00 */
[C---:B------:R-:W-:Y:S02]  /*4350*/  IMAD R19, R4.reuse, R18, R15 ;  /* 0x0000001204137224 */ /* 0x040fe400078e020f */
[----:B--23--:R-:W-:-:S04]  /*4360*/  IMAD.WIDE R36, R4, 0x8, R2 ;  /* 0x0000000804247825 */ /* 0x00cfc800078e0202 */
[----:B-1----:R-:W-:-:S05]  /*4370*/  IMAD.WIDE R32, R19, 0x8, R32 ;  /* 0x0000000813207825 */ /* 0x002fca00078e0220 */
[----:B----4-:R0:W-:Y:S04]  /*4380*/  STG.E.64 desc[UR4][R32.64], R42 ;  /* 0x0000002a20007986 */ /* 0x0101e8000c101b04 */
        /* <DEDUP_REMOVED lines=28> */
.L_x_37:
[----:B------:R-:W-:Y:S05]  /*4550*/  @!P2 BRA `(.L_x_34) ;  /* 0x0000000000c0a947 */ /* 0x000fea0003800000 */
[----:B------:R-:W-:Y:S02]  /*4560*/  IADD3 R2, PT, PT, R7, -0x1, RZ ;  /* 0xffffffff07027810 */ /* 0x000fe40007ffe0ff */
[----:B------:R-:W-:Y:S02]  /*4570*/  ISETP.NE.AND P2, PT, R8, RZ, PT ;  /* 0x000000ff0800720c */ /* 0x000fe40003f45270 */
[----:B------:R-:W-:-:S13]  /*4580*/  ISETP.GE.U32.AND P0, PT, R2, 0x3, PT ;  /* 0x000000030200780c */ /* 0x000fda0003f06070 */
[----:B------:R-:W-:Y:S05]  /*4590*/  @!P0 BRA `(.L_x_38) ;  /* 0x0000000000588947 */ /* 0x000fea0003800000 */
[----:B-1234-:R-:W0:Y:S01]  /*45a0*/  LDC.64 R36, c[0x0][0x380] ;  /* 0x0000e000ff247b82 */ /* 0x01ee220000000a00 */
[----:B------:R-:W-:-:S04]  /*45b0*/  IMAD R2, R5, R0, R16 ;  /* 0x0000000005027224 */ /* 0x000fc800078e0210 */
[----:B------:R-:W-:-:S03]  /*45c0*/  IMAD R3, R4, R2, R41 ;  /* 0x0000000204037224 */ /* 0x000fc600078e0229 */
[----:B------:R-:W1:Y:S01]  /*45d0*/  LDC.64 R32, c[0x0][0x3b8] ;  /* 0x0000ee00ff207b82 */ /* 0x000e620000000a00 */
        /* <DEDUP_REMOVED lines=18> */
.L_x_38:
[----:B------:R-:W-:Y:S05]  /*4700*/  @!P2 BRA `(.L_x_34) ;  /* 0x000000000054a947 */ /* 0x000fea0003800000 */
[----:B-1----:R-:W1:Y:S01]  /*4710*/  LDC.64 R18, c[0x0][0x380] ;  /* 0x0000e000ff127b82 */ /* 0x002e620000000a00 */
[----:B------:R-:W-:-:S04]  /*4720*/  IMAD R0, R5, R0, R16 ;  /* 0x0000000005007224 */ /* 0x000fc800078e0210 */
[----:B------:R-:W-:-:S03]  /*4730*/  IMAD R41, R4, R0, R41 ;  /* 0x0000000004297224 */ /* 0x000fc600078e0229 */
[----:B------:R-:W5:Y:S01]  /*4740*/  LDC.64 R20, c[0x0][0x3b8] ;  /* 0x0000ee00ff147b82 */ /* 0x000f620000000a00 */
[----:B-1----:R-:W-:-:S05]  /*4750*/  IMAD.WIDE R18, R41, 0x8, R18 ;  /* 0x0000000829127825 */ /* 0x002fca00078e0212 */
[----:B0-----:R-:W2:Y:S01]  /*4760*/  LDG.E.64 R2, desc[UR4][R18.64] ;  /* 0x0000000412027981 */ /* 0x001ea2000c1e1b00 */
[----:B------:R-:W-:Y:S01]  /*4770*/  IMAD R15, R4, R0, R15 ;  /* 0x00000000040f7224 */ /* 0x000fe200078e020f */
[----:B------:R-:W-:-:S03]  /*4780*/  ISETP.NE.AND P0, PT, R8, 0x1, PT ;  /* 0x000000010800780c */ /* 0x000fc60003f05270 */
[----:B-----5:R-:W-:-:S05]  /*4790*/  IMAD.WIDE R20, R15, 0x8, R20 ;  /* 0x000000080f147825 */ /* 0x020fca00078e0214 */
[----:B--2---:R0:W-:Y:S05]  /*47a0*/  STG.E.64 desc[UR4][R20.64], R2 ;  /* 0x0000000214007986 */ /* 0x0041ea000c101b04 */
[----:B------:R-:W-:Y:S05]  /*47b0*/  @!P0 BRA `(.L_x_34) ;  /* 0x0000000000288947 */ /* 0x000fea0003800000 */
[----:B------:R-:W-:-:S05]  /*47c0*/  IMAD.WIDE R18, R4, 0x8, R18 ;  /* 0x0000000804127825 */ /* 0x000fca00078e0212 */
[----:B0-----:R-:W2:Y:S01]  /*47d0*/  LDG.E.64 R2, desc[UR4][R18.64] ;  /* 0x0000000412027981 */ /* 0x001ea2000c1e1b00 */
        /* <DEDUP_REMOVED lines=8> */
.L_x_34:
[----:B0-----:R-:W-:Y:S01]  /*4860*/  HFMA2 R2, -RZ, RZ, 0, 0 ;  /* 0x00000000ff027431 */ /* 0x001fe200000001ff */
[----:B------:R-:W-:Y:S01]  /*4870*/  MOV R3, 0x3ff00000 ;  /* 0x3ff0000000037802 */ /* 0x000fe20000000f00 */
[----:B------:R0:W-:Y:S04]  /*4880*/  STG.E.64 desc[UR4][R26.64], R22 ;  /* 0x000000161a007986 */ /* 0x0001e8000c101b04 */
[----:B------:R0:W-:Y:S02]  /*4890*/  STG.E.64 desc[UR4][R24.64], R2 ;  /* 0x0000000218007986 */ /* 0x0001e4000c101b04 */
.L_x_29:
[----:B------:R-:W-:Y:S01]  /*48a0*/  DSETP.GT.AND P0, PT, R38, R28, PT ;  /* 0x0000001c2600722a */ /* 0x000fe20003f04000 */
[----:B------:R-:W-:-:S05]  /*48b0*/  IADD3 R16, PT, PT, R7, -0x1, RZ ;  /* 0xffffffff07107810 */ /* 0x000fca0007ffe0ff */
        /* <DEDUP_REMOVED lines=8> */
[----:B0-2---:R-:W0:Y:S01]  /*4940*/  LDC R3, c[0x0][0x3ac] ;  /* 0x0000eb00ff037b82 */ /* 0x005e220000000800 */
[----:B------:R-:W-:Y:S02]  /*4950*/  ISETP.GE.U32.AND P0, PT, R6, 0x7, PT ;  /* 0x000000070600780c */ /* 0x000fe40003f06070 */
[----:B------:R-:W-:Y:S02]  /*4960*/  IADD3 R17, PT, PT, R17, R40, RZ ;  /* 0x0000002811117210 */ /* 0x000fe40007ffe0ff */
[----:B------:R-:W-:Y:S01]  /*4970*/  MOV R2, RZ ;  /* 0x000000ff00027202 */ /* 0x000fe20000000f00 */
[----:B0-----:R-:W-:-:S08]  /*4980*/  IMAD R3, R13, R3, R14 ;  /* 0x000000030d037224 */ /* 0x001fd000078e020e */
[----:B------:R-:W-:Y:S05]  /*4990*/  @!P0 BRA `(.L_x_41) ;  /* 0x0000000000e88947 */ /* 0x000fea0003800000 */
[----:B------:R-:W-:-:S07]  /*49a0*/  HFMA2 R15, -RZ, RZ, 0, 0 ;  /* 0x00000000ff0f7431 */ /* 0x000fce00000001ff */
.L_x_42:
[----:B0-----:R-:W0:Y:S01]  /*49b0*/  LDC.64 R28, c[0x0][0x380] ;  /* 0x0000e000ff1c7b82 */ /* 0x001e220000000a00 */
[----:B------:R-:W-:-:S04]  /*49c0*/  IMAD R2, R5, R0, R15 ;  /* 0x0000000005027224 */ /* 0x000fc800078e020f */
[CC--:B-1----:R-:W-:Y:S02]  /*49d0*/  IMAD R19, R4.reuse, R2.reuse, R3 ;  /* 0x0000000204137224 */ /* 0x0c2fe400078e0203 */
[----:B------:R-:W-:Y:S01]  /*49e0*/  IMAD R21, R4, R2, R17 ;  /* 0x0000000204157224 */ /* 0x000fe200078e0211 */
[----:B------:R-:W1:Y:S01]  /*49f0*/  LDC.64 R30, c[0x0][0x3b8] ;  /* 0x0000ee00ff1e7b82 */ /* 0x000e620000000a00 */
[----:B0-----:R-:W-:-:S05]  /*4a00*/  IMAD.WIDE R28, R19, 0x8, R28 ;  /* 0x00000008131c7825 */ /* 0x001fca00078e021c */
[----:B------:R-:W2:Y:S01]  /*4a10*/  LDG.E.64 R18, desc[UR4][R28.64] ;  /* 0x000000041c127981 */ /* 0x000ea2000c1e1b00 */
[----:B-1----:R-:W-:-:S05]  /*4a20*/  IMAD.WIDE R30, R21, 0x8, R30 ;  /* 0x00000008151e7825 */ /* 0x002fca00078e021e */
[----:B------:R-:W2:Y:S01]  /*4a30*/  LDG.E.64 R20, desc[UR4][R30.64] ;  /* 0x000000041e147981 */ /* 0x000ea2000c1e1b00 */
[----:B---34-:R-:W-:Y:S01]  /*4a40*/  IMAD.WIDE R34, R4, 0x8, R28 ;  /* 0x0000000804227825 */ /* 0x018fe200078e021c */
        /* <DEDUP_REMOVED lines=15> */
[----:B0-----:R-:W3:Y:S04]  /*4b40*/  LDG.E.64 R30, desc[UR4][R42.64] ;  /* 0x000000042a1e7981 */ /* 0x001ee8000c1e1b00 */
[----:B------:R-:W3:Y:S01]  /*4b50*/  LDG.E.64 R32, desc[UR4][R28.64] ;  /* 0x000000041c207981 */ /* 0x000ee2000c1e1b00 */
[----:B-1----:R-:W-:Y:S01]  /*4b60*/  IMAD.WIDE R18, R4, 0x8, R28 ;  /* 0x0000000804127825 */ /* 0x002fe200078e021c */
[----:B---3--:R-:W-:-:S03]  /*4b70*/  DADD R30, R30, R32 ;  /* 0x000000001e1e7229 */ /* 0x008fc60000000020 */
[----:B------:R-:W-:-:S04]  /*4b80*/  IMAD.WIDE R32, R4, 0x8, R42 ;  /* 0x0000000804207825 */ /* 0x000fc800078e022a */
[----:B------:R0:W-:Y:S04]  /*4b90*/  STG.E.64 desc[UR4][R28.64], R30 ;  /* 0x0000001e1c007986 */ /* 0x0001e8000c101b04 */
[----:B------:R-:W3:Y:S04]  /*4ba0*/  LDG.E.64 R34, desc[UR4][R32.64] ;  /* 0x0000000420227981 */ /* 0x000ee8000c1e1b00 */
[----:B------:R-:W3:Y:S01]  /*4bb0*/  LDG.E.64 R36, desc[UR4][R18.64] ;  /* 0x0000000412247981 */ /* 0x000ee2000c1e1b00 */
[----:B--2---:R-:W-:Y:S01]  /*4bc0*/  IMAD.WIDE R20, R4, 0x8, R18 ;  /* 0x0000000804147825 */ /* 0x004fe200078e0212 */
[----:B---3--:R-:W-:-:S03]  /*4bd0*/  DADD R34, R34, R36 ;  /* 0x0000000022227229 */ /* 0x008fc60000000024 */
        /* <DEDUP_REMOVED lines=22> */
.L_x_41:
[----:B------:R-:W-:-:S13]  /*4d40*/  ISETP.NE.AND P0, PT, R7, RZ, PT ;  /* 0x000000ff0700720c */ /* 0x000fda0003f05270 */
[----:B------:R-:W-:Y:S05]  /*4d50*/  @!P0 BRA `(.L_x_40) ;  /* 0x0000000400148947 */ /* 0x000fea0003800000 */
[----:B------:R-:W-:Y:S02]  /*4d60*/  VIMNMX.U32 R15, PT, PT, R8, 0x2, PT ;  /* 0x00000002080f7848 */ /* 0x000fe40003fe0000 */
[----:B------:R-:W-:Y:S02]  /*4d70*/  ISETP.GE.U32.AND P0, PT, R16, 0x3, PT ;  /* 0x000000031000780c */ /* 0x000fe40003f06070 */
[----:B------:R-:W-:-:S04]  /*4d80*/  SHF.L.U32 R15, R15, 0x2, RZ ;  /* 0x000000020f0f7819 */ /* 0x000fc800000006ff */
[----:B01----:R-:W0:Y:S02]  /*4d90*/  LDC R18, c[0x2][R15] ;  /* 0x008000000f127b82 */ /* 0x003e240000000800 */
[----:B0-----:R-:W-:-:S05]  /*4da0*/  SHF.R.S32.HI R19, RZ, 0x1f, R18 ;  /* 0x0000001fff137819 */ /* 0x001fca0000011412 */
[----:B------:R-:W-:Y:S05]  /*4db0*/  @!P0 BRA `(.L_x_43) ;  /* 0x0000000000788947 */ /* 0x000fea0003800000 */
[----:B------:R-:W0:Y:S01]  /*4dc0*/  LDC.64 R30, c[0x0][0x380] ;  /* 0x0000e000ff1e7b82 */ /* 0x000e220000000a00 */
[----:B------:R-:W-:-:S04]  /*4dd0*/  IMAD R15, R5, R0, R2 ;  /* 0x00000000050f7224 */ /* 0x000fc800078e0202 */
[CC--:B------:R-:W-:Y:S02]  /*4de0*/  IMAD R21, R4.reuse, R15.reuse, R3 ;  /* 0x0000000f04157224 */ /* 0x0c0fe400078e0203 */
[----:B------:R-:W-:Y:S01]  /*4df0*/  IMAD R15, R4, R15, R17 ;  /* 0x0000000f040f7224 */ /* 0x000fe200078e0211 */
[----:B----4-:R-:W1:Y:S01]  /*4e00*/  LDC.64 R32, c[0x0][0x3b8] ;  /* 0x0000ee00ff207b82 */ /* 0x010e620000000a00 */
[----:B0-----:R-:W-:-:S05]  /*4e10*/  IMAD.WIDE R30, R21, 0x8, R30 ;  /* 0x00000008151e7825 */ /* 0x001fca00078e021e */
[----:B------:R-:W2:Y:S01]  /*4e20*/  LDG.E.64 R20, desc[UR4][R30.64] ;  /* 0x000000041e147981 */ /* 0x000ea2000c1e1b00 */
[----:B-1----:R-:W-:-:S05]  /*4e30*/  IMAD.WIDE R32, R15, 0x8, R32 ;  /* 0x000000080f207825 */ /* 0x002fca00078e0220 */
[----:B------:R-:W2:Y:S01]  /*4e40*/  LDG.E.64 R28, desc[UR4][R32.64] ;  /* 0x00000004201c7981 */ /* 0x000ea2000c1e1b00 */
[----:B---3--:R-:W-:Y:S01]  /*4e50*/  IMAD.WIDE R36, R4, 0x8, R30 ;  /* 0x0000000804247825 */ /* 0x008fe200078e021e */
        /* <DEDUP_REMOVED lines=20> */
.L_x_43:
[----:B------:R-:W-:Y:S05]  /*4fa0*/  BRX R18 -0x4fb0                                                  (*"BRANCH_TARGETS .L_x_40,.L_x_92,.L_x_93"*) ;  /* 0xffffffb012147949 */ /* 0x000fea000383ffff */
.L_x_93:
[----:B------:R-:W0:Y:S01]  /*4fb0*/  LDC.64 R18, c[0x0][0x380] ;  /* 0x0000e000ff127b82 */ /* 0x000e220000000a00 */
[----:B------:R-:W-:-:S04]  /*4fc0*/  IMAD R15, R5, R0, R2 ;  /* 0x00000000050f7224 */ /* 0x000fc800078e0202 */
[CC--:B-1----:R-:W-:Y:S02]  /*4fd0*/  IMAD R31, R4.reuse, R15.reuse, R3 ;  /* 0x0000000f041f7224 */ /* 0x0c2fe400078e0203 */
[----:B----4-:R-:W-:Y:S01]  /*4fe0*/  IMAD R33, R4, R15, R17 ;  /* 0x0000000f04217224 */ /* 0x010fe200078e0211 */
[----:B------:R-:W1:Y:S01]  /*4ff0*/  LDC.64 R20, c[0x0][0x3b8] ;  /* 0x0000ee00ff147b82 */ /* 0x000e620000000a00 */
[----:B0-----:R-:W-:-:S05]  /*5000*/  IMAD.WIDE R30, R31, 0x8, R18 ;  /* 0x000000081f1e7825 */ /* 0x001fca00078e0212 */
[----:B------:R-:W2:Y:S01]  /*5010*/  LDG.E.64 R18, desc[UR4][R30.64] ;  /* 0x000000041e127981 */ /* 0x000ea2000c1e1b00 */
[----:B-1----:R-:W-:-:S05]  /*5020*/  IMAD.WIDE R32, R33, 0x8, R20 ;  /* 0x0000000821207825 */ /* 0x002fca00078e0214 */
[----:B------:R-:W2:Y:S01]  /*5030*/  LDG.E.64 R20, desc[UR4][R32.64] ;  /* 0x0000000420147981 */ /* 0x000ea2000c1e1b00 */
[----:B---3--:R-:W-:-:S04]  /*5040*/  IMAD.WIDE R34, R4, 0x8, R30 ;  /* 0x0000000804227825 */ /* 0x008fc800078e021e */
[----:B------:R-:W-:Y:S01]  /*5050*/  IMAD.WIDE R36, R4, 0x8, R32 ;  /* 0x0000000804247825 */ /* 0x000fe200078e0220 */
[----:B--2---:R-:W-:-:S07]  /*5060*/  DADD R18, R18, R20 ;  /* 0x0000000012127229 */ /* 0x004fce0000000014 */
[----:B------:R0:W-:Y:S04]  /*5070*/  STG.E.64 desc[UR4][R32.64], R18 ;  /* 0x0000001220007986 */ /* 0x0001e8000c101b04 */
[----:B------:R-:W2:Y:S04]  /*5080*/  LDG.E.64 R20, desc[UR4][R34.64] ;  /* 0x0000000422147981 */ /* 0x000ea8000c1e1b00 */
[----:B------:R-:W2:Y:S01]  /*5090*/  LDG.E.64 R28, desc[UR4][R36.64] ;  /* 0x00000004241c7981 */ /* 0x000ea2000c1e1b00 */
[----:B------:R-:W-:Y:S01]  /*50a0*/  IADD3 R2, PT, PT, R2, 0x2, RZ ;  /* 0x0000000202027810 */ /* 0x000fe20007ffe0ff */
[----:B--2---:R-:W-:-:S07]  /*50b0*/  DADD R20, R20, R28 ;  /* 0x0000000014147229 */ /* 0x004fce000000001c */
[----:B------:R0:W-:Y:S04]  /*50c0*/  STG.E.64 desc[UR4][R36.64], R20 ;  /* 0x0000001424007986 */ /* 0x0001e8000c101b04 */
.L_x_92:
[----:B------:R-:W-:-:S04]  /*50d0*/  LOP3.LUT R15, R0, 0x1, RZ, 0xc0, !PT ;  /* 0x00000001000f7812 */ /* 0x000fc800078ec0ff */
[----:B------:R-:W-:-:S13]  /*50e0*/  ISETP.NE.U32.AND P0, PT, R15, 0x1, PT ;  /* 0x000000010f00780c */ /* 0x000fda0003f05070 */
[----:B------:R-:W-:Y:S05]  /*50f0*/  @P0 BRA `(.L_x_40) ;  /* 0x00000000002c0947 */ /* 0x000fea0003800000 */
[----:B0-----:R-:W0:Y:S01]  /*5100*/  LDC.64 R18, c[0x0][0x380] ;  /* 0x0000e000ff127b82 */ /* 0x001e220000000a00 */
[----:B------:R-:W-:-:S04]  /*5110*/  IMAD R0, R5, R0, R2 ;  /* 0x0000000005007224 */ /* 0x000fc800078e0202 */
[CC--:B------:R-:W-:Y:S02]  /*5120*/  IMAD R3, R4.reuse, R0.reuse, R3 ;  /* 0x0000000004037224 */ /* 0x0c0fe400078e0203 */
[----:B------:R-:W-:Y:S01]  /*5130*/  IMAD R17, R4, R0, R17 ;  /* 0x0000000004117224 */ /* 0x000fe200078e0211 */
[----:B-1----:R-:W1:Y:S01]  /*5140*/  LDC.64 R20, c[0x0][0x3b8] ;  /* 0x0000ee00ff147b82 */ /* 0x002e620000000a00 */
[----:B0-----:R-:W-:-:S06]  /*5150*/  IMAD.WIDE R2, R3, 0x8, R18 ;  /* 0x0000000803027825 */ /* 0x001fcc00078e0212 */
[----:B------:R-:W2:Y:S01]  /*5160*/  LDG.E.64 R2, desc[UR4][R2.64] ;  /* 0x0000000402027981 */ /* 0x000ea2000c1e1b00 */
[----:B-1----:R-:W-:-:S05]  /*5170*/  IMAD.WIDE R16, R17, 0x8, R20 ;  /* 0x0000000811107825 */ /* 0x002fca00078e0214 */
[----:B------:R-:W2:Y:S02]  /*5180*/  LDG.E.64 R18, desc[UR4][R16.64] ;  /* 0x0000000410127981 */ /* 0x000ea4000c1e1b00 */
[----:B--2---:R-:W-:-:S07]  /*5190*/  DADD R18, R2, R18 ;  /* 0x0000000002127229 */ /* 0x004fce0000000012 */
[----:B------:R0:W-:Y:S04]  /*51a0*/  STG.E.64 desc[UR4][R16.64], R18 ;  /* 0x0000001210007986 */ /* 0x0001e8000c101b04 */
.L_x_40:
[----:B0-2---:R-:W2:Y:S02]  /*51b0*/  LDG.E.64 R2, desc[UR4][R26.64+0x8] ;  /* 0x000008041a027981 */ /* 0x005ea4000c1e1b00 */
[----:B--2---:R-:W-:-:S07]  /*51c0*/  DADD R2, R22, R2 ;  /* 0x0000000016027229 */ /* 0x004fce0000000002 */
[----:B------:R0:W-:Y:S04]  /*51d0*/  STG.E.64 desc[UR4][R26.64+0x8], R2 ;  /* 0x000008021a007986 */ /* 0x0001e8000c101b04 */
[----:B------:R-:W2:Y:S02]  /*51e0*/  LDG.E.64 R16, desc[UR4][R24.64+0x8] ;  /* 0x0000080418107981 */ /* 0x000ea4000c1e1b00 */
[----:B--2---:R-:W-:-:S07]  /*51f0*/  DADD R16, R16, 1 ;  /* 0x3ff0000010107429 */ /* 0x004fce0000000000 */
[----:B------:R0:W-:Y:S01]  /*5200*/  STG.E.64 desc[UR4][R24.64+0x8], R16 ;  /* 0x0000081018007986 */ /* 0x0001e2000c101b04 */
[----:B------:R-:W-:Y:S05]  /*5210*/  BRA `(.L_x_1) ;  /* 0x0000000800cc7947 */ /* 0x000fea0003800000 */
.L_x_39:
        /* <DEDUP_REMOVED lines=10> */
.L_x_46:
[----:B01----:R-:W0:Y:S01]  /*52c0*/  LDC.64 R18, c[0x0][0x380] ;  /* 0x0000e000ff127b82 */ /* 0x003e220000000a00 */
        /* <DEDUP_REMOVED lines=9> */
[----:B----4-:R-:W2:Y:S01]  /*5360*/  LDG.E.64 R32, desc[UR4][R30.64] ;  /* 0x000000041e207981 */ /* 0x010ea2000c1e1b00 */
[----:B---3--:R-:W-:-:S04]  /*5370*/  IMAD.WIDE R34, R4, 0x8, R28 ;  /* 0x0000000804227825 */ /* 0x008fc800078e021c */
        /* <DEDUP_REMOVED lines=61> */
.L_x_45:
[----:B------:R-:W-:-:S13]  /*5750*/  ISETP.NE.AND P0, PT, R9, RZ, PT ;  /* 0x000000ff0900720c */ /* 0x000fda0003f05270 */
[----:B------:R-:W-:Y:S05]  /*5760*/  @!P0 BRA `(.L_x_44) ;  /* 0x0000000400688947 */ /* 0x000fea0003800000 */
[----:B------:R-:W-:Y:S02]  /*5770*/  IADD3 R15, PT, PT, R9, -0x1, RZ ;  /* 0xffffffff090f7810 */ /* 0x000fe40007ffe0ff */
[----:B------:R-:W-:Y:S02]  /*5780*/  ISETP.NE.AND P2, PT, R7, RZ, PT ;  /* 0x000000ff0700720c */ /* 0x000fe40003f45270 */
[----:B------:R-:W-:-:S13]  /*5790*/  ISETP.GE.U32.AND P0, PT, R15, 0x7, PT ;  /* 0x000000070f00780c */ /* 0x000fda0003f06070 */
[----:B------:R-:W-:Y:S05]  /*57a0*/  @!P0 BRA `(.L_x_47) ;  /* 0x0000000000988947 */ /* 0x000fea0003800000 */
[----:B-1----:R-:W1:Y:S01]  /*57b0*/  LDC.64 R18, c[0x0][0x380] ;  /* 0x0000e000ff127b82 */ /* 0x002e620000000a00 */
[----:B------:R-:W-:-:S04]  /*57c0*/  IMAD R15, R5, R0, R2 ;  /* 0x00000000050f7224 */ /* 0x000fc800078e0202 */
[----:B0-----:R-:W-:-:S03]  /*57d0*/  IMAD R21, R4, R15, R3 ;  /* 0x0000000f04157224 */ /* 0x001fc600078e0203 */
[----:B------:R-:W0:Y:S01]  /*57e0*/  LDC.64 R28, c[0x0][0x3b8] ;  /* 0x0000ee00ff1c7b82 */ /* 0x000e220000000a00 */
[----:B-1----:R-:W-:-:S05]  /*57f0*/  IMAD.WIDE R18, R21, 0x8, R18 ;  /* 0x0000000815127825 */ /* 0x002fca00078e0212 */
[----:B------:R-:W2:Y:S01]  /*5800*/  LDG.E.64 R20, desc[UR4][R18.64] ;  /* 0x0000000412147981 */ /* 0x000ea2000c1e1b00 */
[C---:B------:R-:W-:Y:S02]  /*5810*/  IMAD R15, R4.reuse, R15, R17 ;  /* 0x0000000f040f7224 */ /* 0x040fe400078e0211 */
[----:B------:R-:W-:-:S04]  /*5820*/  IMAD.WIDE R30, R4, 0x8, R18 ;  /* 0x00000008041e7825 */ /* 0x000fc800078e0212 */
[----:B0-----:R-:W-:-:S05]  /*5830*/  IMAD.WIDE R28, R15, 0x8, R28 ;  /* 0x000000080f1c7825 */ /* 0x001fca00078e021c */
        /* <DEDUP_REMOVED lines=29> */
.L_x_47:
[----:B------:R-:W-:Y:S05]  /*5a10*/  @!P2 BRA `(.L_x_44) ;  /* 0x0000000000bca947 */ /* 0x000fea0003800000 */
[----:B------:R-:W-:Y:S02]  /*5a20*/  ISETP.GE.U32.AND P0, PT, R16, 0x3, PT ;  /* 0x000000031000780c */ /* 0x000fe40003f06070 */
[----:B------:R-:W-:-:S11]  /*5a30*/  ISETP.NE.AND P2, PT, R8, RZ, PT ;  /* 0x000000ff0800720c */ /* 0x000fd60003f45270 */
[----:B------:R-:W-:Y:S05]  /*5a40*/  @!P0 BRA `(.L_x_48) ;  /* 0x0000000000588947 */ /* 0x000fea0003800000 */
[----:B-1----:R-:W1:Y:S01]  /*5a50*/  LDC.64 R18, c[0x0][0x380] ;  /* 0x0000e000ff127b82 */ /* 0x002e620000000a00 */
[----:B------:R-:W-:-:S04]  /*5a60*/  IMAD R15, R5, R0, R2 ;  /* 0x00000000050f7224 */ /* 0x000fc800078e0202 */
[----:B0-----:R-:W-:-:S03]  /*5a70*/  IMAD R31, R4, R15, R3 ;  /* 0x0000000f041f7224 */ /* 0x001fc600078e0203 */
[----:B------:R-:W0:Y:S01]  /*5a80*/  LDC.64 R20, c[0x0][0x3b8] ;  /* 0x0000ee00ff147b82 */ /* 0x000e220000000a00 */
[----:B-1----:R-:W-:-:S05]  /*5a90*/  IMAD.WIDE R30, R31, 0x8, R18 ;  /* 0x000000081f1e7825 */ /* 0x002fca00078e0212 */
[----:B------:R-:W2:Y:S01]  /*5aa0*/  LDG.E.64 R18, desc[UR4][R30.64] ;  /* 0x000000041e127981 */ /* 0x000ea2000c1e1b00 */
[C---:B----4-:R-:W-:Y:S02]  /*5ab0*/  IMAD R33, R4.reuse, R15, R17 ;  /* 0x0000000f04217224 */ /* 0x050fe400078e0211 */
[----:B---3--:R-:W-:-:S04]  /*5ac0*/  IMAD.WIDE R34, R4, 0x8, R30 ;  /* 0x0000000804227825 */ /* 0x008fc800078e021e */
[----:B0-----:R-:W-:-:S05]  /*5ad0*/  IMAD.WIDE R32, R33, 0x8, R20 ;  /* 0x0000000821207825 */ /* 0x001fca00078e0214 */
[----:B--2---:R2:W-:Y:S04]  /*5ae0*/  STG.E.64 desc[UR4][R32.64], R18 ;  /* 0x0000001220007986 */ /* 0x0045e8000c101b04 */
[----:B------:R-:W3:Y:S01]  /*5af0*/  LDG.E.64 R20, desc[UR4][R34.64] ;  /* 0x0000000422147981 */ /* 0x000ee2000c1e1b00 */
[----:B------:R-:W-:-:S04]  /*5b00*/  IMAD.WIDE R36, R4, 0x8, R32 ;  /* 0x0000000804247825 */ /* 0x000fc800078e0220 */
[C---:B------:R-:W-:Y:S01]  /*5b10*/  IMAD.WIDE R38, R4.reuse, 0x8, R34 ;  /* 0x0000000804267825 */ /* 0x040fe200078e0222 */
[----:B---3--:R2:W-:Y:S04]  /*5b20*/  STG.E.64 desc[UR4][R36.64], R20 ;  /* 0x0000001424007986 */ /* 0x0085e8000c101b04 */
[----:B------:R-:W3:Y:S01]  /*5b30*/  LDG.E.64 R28, desc[UR4][R38.64] ;  /* 0x00000004261c7981 */ /* 0x000ee2000c1e1b00 */
[----:B------:R-:W-:-:S04]  /*5b40*/  IMAD.WIDE R40, R4, 0x8, R36 ;  /* 0x0000000804287825 */ /* 0x000fc800078e0224 */
[C---:B------:R-:W-:Y:S01]  /*5b50*/  IMAD.WIDE R30, R4.reuse, 0x8, R38 ;  /* 0x00000008041e7825 */ /* 0x040fe200078e0226 */
[----:B---3--:R2:W-:Y:S05]  /*5b60*/  STG.E.64 desc[UR4][R40.64], R28 ;  /* 0x0000001c28007986 */ /* 0x0085ea000c101b04 */
[----:B------:R-:W3:Y:S01]  /*5b70*/  LDG.E.64 R30, desc[UR4][R30.64] ;  /* 0x000000041e1e7981 */ /* 0x000ee2000c1e1b00 */
[----:B------:R-:W-:Y:S01]  /*5b80*/  IMAD.WIDE R42, R4, 0x8, R40 ;  /* 0x00000008042a7825 */ /* 0x000fe200078e0228 */
[----:B------:R-:W-:-:S04]  /*5b90*/  IADD3 R2, PT, PT, R2, 0x4, RZ ;  /* 0x0000000402027810 */ /* 0x000fc80007ffe0ff */
[----:B---3--:R2:W-:Y:S03]  /*5ba0*/  STG.E.64 desc[UR4][R42.64], R30 ;  /* 0x0000001e2a007986 */ /* 0x0085e6000c101b04 */
.L_x_48:
[----:B------:R-:W-:Y:S05]  /*5bb0*/  @!P2 BRA `(.L_x_44) ;  /* 0x000000000054a947 */ /* 0x000fea0003800000 */
[----:B-12---:R-:W1:Y:S01]  /*5bc0*/  LDC.64 R18, c[0x0][0x380] ;  /* 0x0000e000ff127b82 */ /* 0x006e620000000a00 */
[----:B------:R-:W-:-:S04]  /*5bd0*/  IMAD R0, R5, R0, R2 ;  /* 0x0000000005007224 */ /* 0x000fc800078e0202 */
[----:B------:R-:W-:-:S03]  /*5be0*/  IMAD R3, R4, R0, R3 ;  /* 0x0000000004037224 */ /* 0x000fc600078e0203 */
[----:B0-----:R-:W0:Y:S01]  /*5bf0*/  LDC.64 R20, c[0x0][0x3b8] ;  /* 0x0000ee00ff147b82 */ /* 0x001e220000000a00 */
[----:B-1----:R-:W-:-:S05]  /*5c00*/  IMAD.WIDE R18, R3, 0x8, R18 ;  /* 0x0000000803127825 */ /* 0x002fca00078e0212 */
[----:B------:R-:W2:Y:S01]  /*5c10*/  LDG.E.64 R2, desc[UR4][R18.64] ;  /* 0x0000000412027981 */ /* 0x000ea2000c1e1b00 */
[----:B------:R-:W-:Y:S01]  /*5c20*/  IMAD R17, R4, R0, R17 ;  /* 0x0000000004117224 */ /* 0x000fe200078e0211 */
[----:B------:R-:W-:-:S03]  /*5c30*/  ISETP.NE.AND P0, PT, R8, 0x1, PT ;  /* 0x000000010800780c */ /* 0x000fc60003f05270 */
[----:B0-----:R-:W-:-:S05]  /*5c40*/  IMAD.WIDE R16, R17, 0x8, R20 ;  /* 0x0000000811107825 */ /* 0x001fca00078e0214 */
        /* <DEDUP_REMOVED lines=12> */
.L_x_44:
[----:B0-2---:R-:W-:Y:S01]  /*5d10*/  HFMA2 R2, -RZ, RZ, 0, 0 ;  /* 0x00000000ff027431 */ /* 0x005fe200000001ff */
[----:B------:R-:W-:Y:S01]  /*5d20*/  MOV R3, 0x3ff00000 ;  /* 0x3ff0000000037802 */ /* 0x000fe20000000f00 */
[----:B------:R0:W-:Y:S04]  /*5d30*/  STG.E.64 desc[UR4][R26.64+0x8], R22 ;  /* 0x000008161a007986 */ /* 0x0001e8000c101b04 */
[----:B------:R0:W-:Y:S02]  /*5d40*/  STG.E.64 desc[UR4][R24.64+0x8], R2 ;  /* 0x0000080218007986 */ /* 0x0001e4000c101b04 */
.L_x_1:
[----:B0-2---:R-:W0:Y:S01]  /*5d50*/  LDC R3, c[0x0][0x3ac] ;  /* 0x0000eb00ff037b82 */ /* 0x005e220000000800 */
[----:B------:R-:W-:-:S04]  /*5d60*/  IADD3 R14, PT, PT, R14, 0x1, RZ ;  /* 0x000000010e0e7810 */ /* 0x000fc80007ffe0ff */
[----:B0-----:R-:W-:-:S13]  /*5d70*/  ISETP.NE.AND P0, PT, R14, R3, PT ;  /* 0x000000030e00720c */ /* 0x001fda0003f05270 */
[----:B------:R-:W-:Y:S05]  /*5d80*/  @P0 BRA `(.L_x_49) ;  /* 0xffffffa400000947 */ /* 0x000fea000383ffff */
[----:B------:R-:W-:Y:S05]  /*5d90*/  @P1 BRA `(.L_x_50) ;  /* 0xffffffa000e81947 */ /* 0x000fea000383ffff */
[----:B------:R-:W0:Y:S01]  /*5da0*/  LDCU UR6, c[0x0][0x3a0] ;  /* 0x00007400ff0677ac */ /* 0x000e220008000800 */
[----:B------:R-:W-:-:S04]  /*5db0*/  IADD3 R5, PT, PT, R5, 0x1, RZ ;  /* 0x0000000105057810 */ /* 0x000fc80007ffe0ff */
[----:B0-----:R-:W-:-:S13]  /*5dc0*/  ISETP.NE.AND P0, PT, R5, UR6, PT ;  /* 0x0000000605007c0c */ /* 0x001fda000bf05270 */
[----:B------:R-:W-:Y:S05]  /*5dd0*/  @P0 BRA `(.L_x_51) ;  /* 0xffffffa000d40947 */ /* 0x000fea000383ffff */
.L_x_0:
[----:B-1----:R-:W0:Y:S08]  /*5de0*/  LDC R22, c[0x0][0x3a8] ;  /* 0x0000ea00ff167b82 */ /* 0x002e300000000800 */
[----:B------:R-:W0:Y:S02]  /*5df0*/  LDC R5, c[0x0][0x3a4] ;  /* 0x0000e900ff057b82 */ /* 0x000e240000000800 */
[----:B0-----:R-:W-:-:S04]  /*5e00*/  VIMNMX3 R0, R22, R3, R5, PT ;  /* 0x000000031600720f */ /* 0x001fc80003800105 */
[----:B------:R-:W-:-:S13]  /*5e10*/  ISETP.GE.AND P0, PT, R0, 0x1, PT ;  /* 0x000000010000780c */ /* 0x000fda0003f06270 */
[----:B------:R-:W-:Y:S05]  /*5e20*/  @!P0 EXIT ;  /* 0x000000000000894d */ /* 0x000fea0003800000 */
[C---:B------:R-:W-:Y:S01]  /*5e30*/  LOP3.LUT R19, R5.reuse, 0x7, RZ, 0xc0, !PT ;  /* 0x0000000705137812 */ /* 0x040fe200078ec0ff */
[----:B------:R-:W-:Y:S01]  /*5e40*/  HFMA2 R17, -RZ, RZ, 0, 0 ;  /* 0x00000000ff117431 */ /* 0x000fe200000001ff */
[C---:B------:R-:W-:Y:S01]  /*5e50*/  LOP3.LUT R18, R5.reuse, 0x7ffffff8, RZ, 0xc0, !PT ;  /* 0x7ffffff805127812 */ /* 0x040fe200078ec0ff */
[----:B------:R-:W-:Y:S01]  /*5e60*/  IMAD R22, R22, R5, RZ ;  /* 0x0000000516167224 */ /* 0x000fe200078e02ff */
[C---:B------:R-:W-:Y:S02]  /*5e70*/  IADD3 R20, PT, PT, R5.reuse, -0x1, RZ ;  /* 0xffffffff05147810 */ /* 0x040fe40007ffe0ff */
[----:B------:R-:W-:Y:S02]  /*5e80*/  LOP3.LUT R16, R5, 0x3, RZ, 0xc0, !PT ;  /* 0x0000000305107812 */ /* 0x000fe400078ec0ff */
[----:B------:R-:W-:Y:S02]  /*5e90*/  IADD3 R15, PT, PT, R19, -0x1, RZ ;  /* 0xffffffff130f7810 */ /* 0x000fe40007ffe0ff */
[----:B------:R-:W-:-:S07]  /*5ea0*/  IADD3 R14, PT, PT, -R18, RZ, RZ ;  /* 0x000000ff120e7210 */ /* 0x000fce0007ffe1ff */
.L_x_73:
[----:B0-----:R-:W0:Y:S01]  /*5eb0*/  LDCU UR6, c[0x0][0x3a0] ;  /* 0x00007400ff0677ac */ /* 0x001e220008000800 */
[-C--:B------:R-:W-:Y:S01]  /*5ec0*/  MOV R12, R17.reuse ;  /* 0x00000011000c7202 */ /* 0x080fe20000000f00 */
[-C--:B------:R-:W-:Y:S01]  /*5ed0*/  IMAD R10, R4, R17.reuse, RZ ;  /* 0x00000011040a7224 */ /* 0x080fe200078e02ff */
[----:B------:R-:W-:Y:S01]  /*5ee0*/  MOV R8, RZ ;  /* 0x000000ff00087202 */ /* 0x000fe20000000f00 */
[----:B------:R-:W-:Y:S01]  /*5ef0*/  IMAD R13, R22, R17, RZ ;  /* 0x00000011160d7224 */ /* 0x000fe200078e02ff */
[----:B------:R-:W-:-:S04]  /*5f00*/  IADD3 R17, PT, PT, R17, 0x1, RZ ;  /* 0x0000000111117810 */ /* 0x000fc80007ffe0ff */
[----:B01----:R-:W-:-:S13]  /*5f10*/  ISETP.NE.AND P1, PT, R17, UR6, PT ;  /* 0x0000000611007c0c */ /* 0x003fda000bf25270 */
.L_x_72:
[----:B0-----:R-:W0:Y:S01]  /*5f20*/  LDC.64 R6, c[0x0][0x3a8] ;  /* 0x0000ea00ff067b82 */ /* 0x001e220000000a00 */
[-C--:B------:R-:W-:Y:S02]  /*5f30*/  MOV R11, R8.reuse ;  /* 0x00000008000b7202 */ /* 0x080fe40000000f00 */
[----:B------:R-:W-:Y:S01]  /*5f40*/  IADD3 R9, PT, PT, R13, R8, RZ ;  /* 0x000000080d097210 */ /* 0x000fe20007ffe0ff */
[C---:B0-----:R-:W-:Y:S01]  /*5f50*/  IMAD R7, R8.reuse, R7, R10 ;  /* 0x0000000708077224 */ /* 0x041fe200078e020a */
[----:B------:R-:W-:-:S04]  /*5f60*/  IADD3 R8, PT, PT, R8, 0x1, RZ ;  /* 0x0000000108087810 */ /* 0x000fc80007ffe0ff */
[----:B------:R-:W-:Y:S01]  /*5f70*/  ISETP.NE.AND P2, PT, R8, R6, PT ;  /* 0x000000060800720c */ /* 0x000fe20003f45270 */
[----:B-1----:R-:W-:-:S12]  /*5f80*/  HFMA2 R6, -RZ, RZ, 0, 0 ;  /* 0x00000000ff067431 */ /* 0x002fd800000001ff */
.L_x_71:
[----:B0-----:R-:W0:Y:S01]  /*5f90*/  LDC.64 R24, c[0x0][0x3c8] ;  /* 0x0000f200ff187b82 */ /* 0x001e220000000a00 */
[----:B-1----:R-:W-:-:S05]  /*5fa0*/  IADD3 R3, PT, PT, R7, R6, RZ ;  /* 0x0000000607037210 */ /* 0x002fca0007ffe0ff */
[----:B0-----:R-:W-:-:S05]  /*5fb0*/  IMAD.WIDE R24, R3, 0x8, R24 ;  /* 0x0000000803187825 */ /* 0x001fca00078e0218 */
[----:B------:R-:W2:Y:S02]  /*5fc0*/  LDG.E.64 R2, desc[UR4][R24.64] ;  /* 0x0000000418027981 */ /* 0x000ea4000c1e1b00 */
[----:B--2---:R-:W-:-:S14]  /*5fd0*/  DSETP.NEU.AND P0, PT, R2, RZ, PT ;  /* 0x000000ff0200722a */ /* 0x004fdc0003f0d000 */
[----:B------:R-:W-:Y:S05]  /*5fe0*/  @!P0 BRA `(.L_x_52) ;  /* 0x0000001400488947 */ /* 0x000fea0003800000 */
[----:B------:R-:W0:Y:S01]  /*5ff0*/  LDC R0, c[0x0][0x3ac] ;  /* 0x0000eb00ff007b82 */ /* 0x000e220000000800 */
[----:B------:R-:W-:Y:S02]  /*6000*/  ISETP.GE.U32.AND P0, PT, R20, 0x7, PT ;  /* 0x000000071400780c */ /* 0x000fe40003f06070 */
[----:B------:R-:W-:Y:S01]  /*6010*/  MOV R3, RZ ;  /* 0x000000ff00037202 */ /* 0x000fe20000000f00 */
[----:B0-----:R-:W-:-:S10]  /*6020*/  IMAD R5, R11, R0, R6 ;  /* 0x000000000b057224 */ /* 0x001fd400078e0206 */
[----:B------:R-:W-:Y:S05]  /*6030*/  @!P0 BRA `(.L_x_53) ;  /* 0x0000000800a08947 */ /* 0x000fea0003800000 */
[----:B------:R-:W-:Y:S01]  /*6040*/  IMAD R3, R9, R0, R6 ;  /* 0x0000000009037224 */ /* 0x000fe200078e0206 */
[----:B------:R-:W-:-:S07]  /*6050*/  MOV R2, R14 ;  /* 0x0000000e00027202 */ /* 0x000fce0000000f00 */
.L_x_62:
[----:B------:R-:W2:Y:S01]  /*6060*/  LDG.E.64 R30, desc[UR4][R24.64] ;  /* 0x00000004181e7981 */ /* 0x000ea2000c1e1b00 */
[----:B0---4-:R-:W0:Y:S02]  /*6070*/  LDC.64 R44, c[0x0][0x3b8] ;  /* 0x0000ee00ff2c7b82 */ /* 0x011e240000000a00 */
[----:B0-----:R-:W-:-:S05]  /*6080*/  IMAD.WIDE R44, R3, 0x8, R44 ;  /* 0x00000008032c7825 */ /* 0x001fca00078e022c */
[----:B------:R-:W4:Y:S01]  /*6090*/  LDG.E.64 R32, desc[UR4][R44.64] ;  /* 0x000000042c207981 */ /* 0x000f22000c1e1b00 */
[----:B------:R-:W-:Y:S01]  /*60a0*/  HFMA2 R26, -RZ, RZ, 0, 5.9604644775390625e-08 ;  /* 0x00000001ff1a7431 */ /* 0x000fe200000001ff */
[----:B------:R-:W-:-:S04]  /*60b0*/  IADD3 R2, PT, PT, R2, 0x8, RZ ;  /* 0x0000000802027810 */ /* 0x000fc80007ffe0ff */
[----:B------:R-:W-:Y:S01]  /*60c0*/  ISETP.NE.AND P3, PT, R2, RZ, PT ;  /* 0x000000ff0200720c */ /* 0x000fe20003f65270 */
[----:B--2---:R-:W0:Y:S02]  /*60d0*/  MUFU.RCP64H R27, R31 ;  /* 0x0000001f001b7308 */ /* 0x004e240000001800 */
[----:B0-----:R-:W-:-:S08]  /*60e0*/  DFMA R28, -R30, R26, 1 ;  /* 0x3ff000001e1c742b */ /* 0x001fd0000000011a */
[----:B------:R-:W-:Y:S01]  /*60f0*/  DFMA R28, R28, R28, R28 ;  /* 0x0000001c1c1c722b */ /* 0x000fe2000000001c */
[----:B----4-:R-:W-:-:S07]  /*6100*/  FSETP.GEU.AND P4, PT, |R33|, 6.5827683646048100446e-37, PT ;  /* 0x036000002100780b */ /* 0x010fce0003f8e200 */
[----:B------:R-:W-:-:S08]  /*6110*/  DFMA R28, R26, R28, R26 ;  /* 0x0000001c1a1c722b */ /* 0x000fd0000000001a */
[----:B---3--:R-:W-:-:S08]  /*6120*/  DFMA R34, -R30, R28, 1 ;  /* 0x3ff000001e22742b */ /* 0x008fd0000000011c */
        /* <DEDUP_REMOVED lines=8> */
[----:B------:R-:W-:Y:S05]  /*61b0*/  CALL.REL.NOINC `($__internal_0_$__cuda_sm20_div_rn_f64_full) ;  /* 0x0000001000f07944 */ /* 0x000fea0003c00000 */
.L_x_54:
[----:B------:R0:W-:Y:S04]  /*61c0*/  STG.E.64 desc[UR4][R44.64], R38 ;  /* 0x000000262c007986 */ /* 0x0001e8000c101b04 */
[----:B------:R-:W2:Y:S01]  /*61d0*/  LDG.E.64 R30, desc[UR4][R24.64] ;  /* 0x00000004181e7981 */ /* 0x000ea2000c1e1b00 */
[----:B------:R-:W-:-:S05]  /*61e0*/  IMAD.WIDE R26, R4, 0x8, R44 ;  /* 0x00000008041a7825 */ /* 0x000fca00078e022c */
[----:B------:R-:W3:Y:S01]  /*61f0*/  LDG.E.64 R32, desc[UR4][R26.64] ;  /* 0x000000041a207981 */ /* 0x000ee2000c1e1b00 */
[----:B------:R-:W-:Y:S01]  /*6200*/  MOV R28, 0x1 ;  /* 0x00000001001c7802 */ /* 0x000fe20000000f00 */
[----:B--2---:R-:W1:Y:S01]  /*6210*/  MUFU.RCP64H R29, R31 ;  /* 0x0000001f001d7308 */ /* 0x004e620000001800 */
[----:B---3--:R-:W-:-:S04]  /*6220*/  FSETP.GEU.AND P4, PT, |R33|, 6.5827683646048100446e-37, PT ;  /* 0x036000002100780b */ /* 0x008fc80003f8e200 */
[----:B-1----:R-:W-:-:S08]  /*6230*/  DFMA R34, -R30, R28, 1 ;  /* 0x3ff000001e22742b */ /* 0x002fd0000000011c */
[----:B------:R-:W-:-:S08]  /*6240*/  DFMA R34, R34, R34, R34 ;  /* 0x000000222222722b */ /* 0x000fd00000000022 */
[----:B------:R-:W-:-:S08]  /*6250*/  DFMA R34, R28, R34, R28 ;  /* 0x000000221c22722b */ /* 0x000fd0000000001c */
[----:B------:R-:W-:-:S08]  /*6260*/  DFMA R36, -R30, R34, 1 ;  /* 0x3ff000001e24742b */ /* 0x000fd00000000122 */
[----:B------:R-:W-:-:S08]  /*6270*/  DFMA R36, R34, R36, R34 ;  /* 0x000000242224722b */ /* 0x000fd00000000022 */
[----:B------:R-:W-:-:S08]  /*6280*/  DMUL R28, R32, R36 ;  /* 0x00000024201c7228 */ /* 0x000fd00000000000 */
[----:B------:R-:W-:-:S08]  /*6290*/  DFMA R34, -R30, R28, R32 ;  /* 0x0000001c1e22722b */ /* 0x000fd00000000120 */
[----:B0-----:R-:W-:-:S10]  /*62a0*/  DFMA R38, R36, R34, R28 ;  /* 0x000000222426722b */ /* 0x001fd4000000001c */
[----:B------:R-:W-:-:S05]  /*62b0*/  FFMA R0, RZ, R31, R39 ;  /* 0x0000001fff007223 */ /* 0x000fca0000000027 */
[----:B------:R-:W-:-:S13]  /*62c0*/  FSETP.GT.AND P0, PT, |R0|, 1.469367938527859385e-39, PT ;  /* 0x001000000000780b */ /* 0x000fda0003f04200 */
[----:B------:R-:W-:Y:S05]  /*62d0*/  @P0 BRA P4, `(.L_x_55) ;  /* 0x0000000000080947 */ /* 0x000fea0002000000 */
[----:B------:R-:W-:-:S07]  /*62e0*/  MOV R0, 0x6300 ;  /* 0x0000630000007802 */ /* 0x000fce0000000f00 */
[----:B------:R-:W-:Y:S05]  /*62f0*/  CALL.REL.NOINC `($__internal_0_$__cuda_sm20_div_rn_f64_full) ;  /* 0x0000001000a07944 */ /* 0x000fea0003c00000 */
.L_x_55:
        /* <DEDUP_REMOVED lines=12> */
[----:B0-----:R-:W-:-:S08]  /*63c0*/  DMUL R26, R32, R34 ;  /* 0x00000022201a7228 */ /* 0x001fd00000000000 */
[----:B------:R-:W-:-:S08]  /*63d0*/  DFMA R28, -R30, R26, R32 ;  /* 0x0000001a1e1c722b */ /* 0x000fd00000000120 */
[----:B------:R-:W-:-:S10]  /*63e0*/  DFMA R38, R34, R28, R26 ;  /* 0x0000001c2226722b */ /* 0x000fd4000000001a */
[----:B------:R-:W-:-:S05]  /*63f0*/  FFMA R0, RZ, R31, R39 ;  /* 0x0000001fff007223 */ /* 0x000fca0000000027 */
[----:B------:R-:W-:-:S13]  /*6400*/  FSETP.GT.AND P0, PT, |R0|, 1.469367938527859385e-39, PT ;  /* 0x001000000000780b */ /* 0x000fda0003f04200 */
[----:B------:R-:W-:Y:S05]  /*6410*/  @P0 BRA P4, `(.L_x_56) ;  /* 0x0000000000080947 */ /* 0x000fea0002000000 */
[----:B------:R-:W-:-:S07]  /*6420*/  MOV R0, 0x6440 ;  /* 0x0000644000007802 */ /* 0x000fce0000000f00 */
[----:B------:R-:W-:Y:S05]  /*6430*/  CALL.REL.NOINC `($__internal_0_$__cuda_sm20_div_rn_f64_full) ;  /* 0x0000001000507944 */ /* 0x000fea0003c00000 */
.L_x_56:
        /* <DEDUP_REMOVED lines=20> */
.L_x_57:
        /* <DEDUP_REMOVED lines=20> */
.L_x_58:
        /* <DEDUP_REMOVED lines=20> */
.L_x_59:
        /* <DEDUP_REMOVED lines=20> */
.L_x_60:
        /* <DEDUP_REMOVED lines=20> */
.L_x_61:
[----:B------:R0:W-:Y:S01]  /*6a80*/  STG.E.64 desc[UR4][R26.64], R38 ;  /* 0x000000261a007986 */ /* 0x0001e2000c101b04 */
[----:B------:R-:W-:Y:S01]  /*6a90*/  LEA R3, R4, R3, 0x3 ;  /* 0x0000000304037211 */ /* 0x000fe200078e18ff */
[----:B------:R-:W-:Y:S06]  /*6aa0*/  @P3 BRA `(.L_x_62) ;  /* 0xfffffff4006c3947 */ /* 0x000fec000383ffff */
[----:B------:R-:W-:-:S07]  /*6ab0*/  MOV R3, R18 ;  /* 0x0000001200037202 */ /* 0x000fce0000000f00 */
.L_x_53:
[----:B------:R-:W-:-:S13]  /*6ac0*/  ISETP.NE.AND P0, PT, R19, RZ, PT ;  /* 0x000000ff1300720c */ /* 0x000fda0003f05270 */
[----:B------:R-:W-:Y:S05]  /*6ad0*/  @!P0 BRA `(.L_x_52) ;  /* 0x00000008008c8947 */ /* 0x000fea0003800000 */
[----:B------:R-:W-:-:S13]  /*6ae0*/  ISETP.GE.U32.AND P0, PT, R15, 0x3, PT ;  /* 0x000000030f00780c */ /* 0x000fda0003f06070 */
[----:B------:R-:W-:Y:S05]  /*6af0*/  @!P0 BRA `(.L_x_63) ;  /* 0x0000000400548947 */ /* 0x000fea0003800000 */
[----:B------:R-:W2:Y:S01]  /*6b00*/  LDG.E.64 R30, desc[UR4][R24.64] ;  /* 0x00000004181e7981 */ /* 0x000ea2000c1e1b00 */
[----:B------:R-:W1:Y:S08]  /*6b10*/  LDC R0, c[0x0][0x3a4] ;  /* 0x0000e900ff007b82 */ /* 0x000e700000000800 */
[----:B----4-:R-:W4:Y:S01]  /*6b20*/  LDC.64 R44, c[0x0][0x3b8] ;  /* 0x0000ee00ff2c7b82 */ /* 0x010f220000000a00 */
[----:B-1----:R-:W-:-:S04]  /*6b30*/  IMAD R0, R12, R0, R3 ;  /* 0x000000000c007224 */ /* 0x002fc800078e0203 */
[----:B------:R-:W-:-:S04]  /*6b40*/  IMAD R21, R4, R0, R5 ;  /* 0x0000000004157224 */ /* 0x000fc800078e0205 */
[----:B----4-:R-:W-:-:S05]  /*6b50*/  IMAD.WIDE R44, R21, 0x8, R44 ;  /* 0x00000008152c7825 */ /* 0x010fca00078e022c */
[----:B------:R-:W4:Y:S01]  /*6b60*/  LDG.E.64 R32, desc[UR4][R44.64] ;  /* 0x000000042c207981 */ /* 0x000f22000c1e1b00 */
[----:B0-----:R-:W-:Y:S01]  /*6b70*/  HFMA2 R26, -RZ, RZ, 0, 5.9604644775390625e-08 ;  /* 0x00000001ff1a7431 */ /* 0x001fe200000001ff */
[----:B--2---:R-:W0:Y:S05]  /*6b80*/  MUFU.RCP64H R27, R31 ;  /* 0x0000001f001b7308 */ /* 0x004e2a0000001800 */
[----:B0-----:R-:W-:-:S08]  /*6b90*/  DFMA R28, -R30, R26, 1 ;  /* 0x3ff000001e1c742b */ /* 0x001fd0000000011a */
[----:B------:R-:W-:-:S08]  /*6ba0*/  DFMA R28, R28, R28, R28 ;  /* 0x0000001c1c1c722b */ /* 0x000fd0000000001c */
[----:B------:R-:W-:Y:S01]  /*6bb0*/  DFMA R28, R26, R28, R26 ;  /* 0x0000001c1a1c722b */ /* 0x000fe2000000001a */
[----:B----4-:R-:W-:-:S07]  /*6bc0*/  FSETP.GEU.AND P3, PT, |R33|, 6.5827683646048100446e-37, PT ;  /* 0x036000002100780b */ /* 0x010fce0003f6e200 */
        /* <DEDUP_REMOVED lines=9> */
[----:B---3--:R-:W-:Y:S05]  /*6c60*/  CALL.REL.NOINC `($__internal_0_$__cuda_sm20_div_rn_f64_full) ;  /* 0x0000000800447944 */ /* 0x008fea0003c00000 */
.L_x_64:
[----:B------:R0:W-:Y:S04]  /*6c70*/  STG.E.64 desc[UR4][R44.64], R38 ;  /* 0x000000262c007986 */ /* 0x0001e8000c101b04 */
[----:B------:R-:W2:Y:S01]  /*6c80*/  LDG.E.64 R30, desc[UR4][R24.64] ;  /* 0x00000004181e7981 */ /* 0x000ea2000c1e1b00 */
[----:B------:R-:W-:-:S05]  /*6c90*/  IMAD.WIDE R26, R4, 0x8, R44 ;  /* 0x00000008041a7825 */ /* 0x000fca00078e022c */
[----:B------:R-:W4:Y:S01]  /*6ca0*/  LDG.E.64 R32, desc[UR4][R26.64] ;  /* 0x000000041a207981 */ /* 0x000f22000c1e1b00 */
[----:B------:R-:W-:Y:S01]  /*6cb0*/  MOV R28, 0x1 ;  /* 0x00000001001c7802 */ /* 0x000fe20000000f00 */
[----:B--2---:R-:W3:Y:S01]  /*6cc0*/  MUFU.RCP64H R29, R31 ;  /* 0x0000001f001d7308 */ /* 0x004ee20000001800 */
[----:B----4-:R-:W-:-:S04]  /*6cd0*/  FSETP.GEU.AND P3, PT, |R33|, 6.5827683646048100446e-37, PT ;  /* 0x036000002100780b */ /* 0x010fc80003f6e200 */
[----:B---3--:R-:W-:-:S08]  /*6ce0*/  DFMA R34, -R30, R28, 1 ;  /* 0x3ff000001e22742b */ /* 0x008fd0000000011c */
        /* <DEDUP_REMOVED lines=12> */
.L_x_65:
        /* <DEDUP_REMOVED lines=20> */
.L_x_66:
        /* <DEDUP_REMOVED lines=20> */
.L_x_67:
[----:B------:R1:W-:Y:S01]  /*7030*/  STG.E.64 desc[UR4][R26.64], R38 ;  /* 0x000000261a007986 */ /* 0x0003e2000c101b04 */
[----:B------:R-:W-:-:S07]  /*7040*/  IADD3 R3, PT, PT, R3, 0x4, RZ ;  /* 0x0000000403037810 */ /* 0x000fce0007ffe0ff */
.L_x_63:
[----:B------:R-:W-:-:S04]  /*7050*/  VIMNMX.U32 R0, PT, PT, R16, 0x2, PT ;  /* 0x0000000210007848 */ /* 0x000fc80003fe0000 */
[----:B------:R-:W-:-:S04]  /*7060*/  SHF.L.U32 R0, R0, 0x2, RZ ;  /* 0x0000000200007819 */ /* 0x000fc800000006ff */
[----:B01----:R-:W0:Y:S02]  /*7070*/  LDC R26, c[0x2][R0+0x24] ;  /* 0x00800900001a7b82 */ /* 0x003e240000000800 */
[----:B0-----:R-:W-:-:S04]  /*7080*/  SHF.R.S32.HI R27, RZ, 0x1f, R26 ;  /* 0x0000001fff1b7819 */ /* 0x001fc8000001141a */
.L_x_94:
[----:B------:R-:W-:Y:S05]  /*7090*/  BRX R26 -0x70a0                                                  (*"BRANCH_TARGETS .L_x_52,.L_x_96,.L_x_97"*) ;  /* 0xffffff8c1ad87949 */ /* 0x000fea000383ffff */
.L_x_97:
[----:B------:R-:W2:Y:S01]  /*70a0*/  LDG.E.64 R30, desc[UR4][R24.64] ;  /* 0x00000004181e7981 */ /* 0x000ea2000c1e1b00 */
[----:B------:R-:W0:Y:S08]  /*70b0*/  LDC R0, c[0x0][0x3a4] ;  /* 0x0000e900ff007b82 */ /* 0x000e300000000800 */
[----:B------:R-:W1:Y:S01]  /*70c0*/  LDC.64 R26, c[0x0][0x3b8] ;  /* 0x0000ee00ff1a7b82 */ /* 0x000e620000000a00 */
[----:B0-----:R-:W-:-:S04]  /*70d0*/  IMAD R0, R12, R0, R3 ;  /* 0x000000000c007224 */ /* 0x001fc800078e0203 */
[----:B------:R-:W-:-:S04]  /*70e0*/  IMAD R21, R4, R0, R5 ;  /* 0x0000000004157224 */ /* 0x000fc800078e0205 */
[----:B-1----:R-:W-:-:S05]  /*70f0*/  IMAD.WIDE R26, R21, 0x8, R26 ;  /* 0x00000008151a7825 */ /* 0x002fca00078e021a */
[----:B----4-:R-:W4:Y:S01]  /*7100*/  LDG.E.64 R32, desc[UR4][R26.64] ;  /* 0x000000041a207981 */ /* 0x010f22000c1e1b00 */
[----:B------:R-:W-:Y:S01]  /*7110*/  HFMA2 R28, -RZ, RZ, 0, 5.9604644775390625e-08 ;  /* 0x00000001ff1c7431 */ /* 0x000fe200000001ff */
[----:B--2---:R-:W3:Y:S05]  /*7120*/  MUFU.RCP64H R29, R31 ;  /* 0x0000001f001d7308 */ /* 0x004eea0000001800 */
[----:B---3--:R-:W-:-:S08]  /*7130*/  DFMA R34, -R30, R28, 1 ;  /* 0x3ff000001e22742b */ /* 0x008fd0000000011c */
        /* <DEDUP_REMOVED lines=13> */
.L_x_68:
        /* <DEDUP_REMOVED lines=20> */
.L_x_69:
[----:B------:R0:W-:Y:S01]  /*7350*/  STG.E.64 desc[UR4][R44.64], R38 ;  /* 0x000000262c007986 */ /* 0x0001e2000c101b04 */
[----:B------:R-:W-:-:S07]  /*7360*/  IADD3 R3, PT, PT, R3, 0x2, RZ ;  /* 0x0000000203037810 */ /* 0x000fce0007ffe0ff */
.L_x_96:
[----:B------:R-:W1:Y:S02]  /*7370*/  LDC R0, c[0x0][0x3a4] ;  /* 0x0000e900ff007b82 */ /* 0x000e640000000800 */
[----:B-1----:R-:W-:-:S13]  /*7380*/  LOP3.LUT P0, RZ, R0, 0x1, RZ, 0xc0, !PT ;  /* 0x0000000100ff7812 */ /* 0x002fda000780c0ff */
[----:B------:R-:W-:Y:S05]  /*7390*/  @!P0 BRA `(.L_x_52) ;  /* 0x00000000005c8947 */ /* 0x000fea0003800000 */
[----:B------:R-:W2:Y:S01]  /*73a0*/  LDG.E.64 R30, desc[UR4][R24.64] ;  /* 0x00000004181e7981 */ /* 0x000ea2000c1e1b00 */
[----:B------:R-:W1:Y:S01]  /*73b0*/  LDC.64 R26, c[0x0][0x3b8] ;  /* 0x0000ee00ff1a7b82 */ /* 0x000e620000000a00 */
[----:B------:R-:W-:-:S04]  /*73c0*/  IMAD R0, R12, R0, R3 ;  /* 0x000000000c007224 */ /* 0x000fc800078e0203 */
[----:B------:R-:W-:-:S04]  /*73d0*/  IMAD R3, R4, R0, R5 ;  /* 0x0000000004037224 */ /* 0x000fc800078e0205 */
[----:B-1----:R-:W-:-:S05]  /*73e0*/  IMAD.WIDE R2, R3, 0x8, R26 ;  /* 0x0000000803027825 */ /* 0x002fca00078e021a */
[----:B----4-:R-:W4:Y:S01]  /*73f0*/  LDG.E.64 R32, desc[UR4][R2.64] ;  /* 0x0000000402207981 */ /* 0x010f22000c1e1b00 */
[----:B------:R-:W-:Y:S01]  /*7400*/  MOV R26, 0x1 ;  /* 0x00000001001a7802 */ /* 0x000fe20000000f00 */
[----:B--2---:R-:W1:Y:S05]  /*7410*/  MUFU.RCP64H R27, R31 ;  /* 0x0000001f001b7308 */ /* 0x004e6a0000001800 */
[----:B-1----:R-:W-:-:S08]  /*7420*/  DFMA R28, -R30, R26, 1 ;  /* 0x3ff000001e1c742b */ /* 0x002fd0000000011a */
[----:B------:R-:W-:Y:S01]  /*7430*/  DFMA R28, R28, R28, R28 ;  /* 0x0000001c1c1c722b */ /* 0x000fe2000000001c */
[----:B----4-:R-:W-:-:S07]  /*7440*/  FSETP.GEU.AND P3, PT, |R33|, 6.5827683646048100446e-37, PT ;  /* 0x036000002100780b */ /* 0x010fce0003f6e200 */
        /* <DEDUP_REMOVED lines=10> */
[----:B---3--:R-:W-:Y:S05]  /*74f0*/  CALL.REL.NOINC `($__internal_0_$__cuda_sm20_div_rn_f64_full) ;  /* 0x0000000000207944 */ /* 0x008fea0003c00000 */
.L_x_70:
[----:B------:R1:W-:Y:S02]  /*7500*/  STG.E.64 desc[UR4][R2.64], R38 ;  /* 0x0000002602007986 */ /* 0x0003e4000c101b04 */
.L_x_52:
[----:B------:R-:W2:Y:S01]  /*7510*/  LDCU UR6, c[0x0][0x3ac] ;  /* 0x00007580ff0677ac */ /* 0x000ea20008000800 */
[----:B------:R-:W-:-:S04]  /*7520*/  IADD3 R6, PT, PT, R6, 0x1, RZ ;  /* 0x0000000106067810 */ /* 0x000fc80007ffe0ff */
[----:B--2---:R-:W-:-:S13]  /*7530*/  ISETP.NE.AND P0, PT, R6, UR6, PT ;  /* 0x0000000606007c0c */ /* 0x004fda000bf05270 */
[----:B------:R-:W-:Y:S05]  /*7540*/  @P0 BRA `(.L_x_71) ;  /* 0xffffffe800900947 */ /* 0x000fea000383ffff */
[----:B------:R-:W-:Y:S05]  /*7550*/  @P2 BRA `(.L_x_72) ;  /* 0xffffffe800702947 */ /* 0x000fea000383ffff */
[----:B------:R-:W-:Y:S05]  /*7560*/  @P1 BRA `(.L_x_73) ;  /* 0xffffffe800501947 */ /* 0x000fea000383ffff */
[----:B------:R-:W-:Y:S05]  /*7570*/  EXIT ;  /* 0x000000000000794d */ /* 0x000fea0003800000 */
        .weak           $__internal_0_$__cuda_sm20_div_rn_f64_full
        .type           $__internal_0_$__cuda_sm20_div_rn_f64_full,@function
        .size           $__internal_0_$__cuda_sm20_div_rn_f64_full,(.L_x_98 - $__internal_0_$__cuda_sm20_div_rn_f64_full)
$__internal_0_$__cuda_sm20_div_rn_f64_full:
[C---:B------:R-:W-:Y:S02]  /*7580*/  FSETP.GEU.AND P0, PT, |R31|.reuse, 1.469367938527859385e-39, PT ;  /* 0x001000001f00780b */ /* 0x040fe40003f0e200 */
[C---:B------:R-:W-:Y:S02]  /*7590*/  LOP3.LUT R28, R31.reuse, 0x800fffff, RZ, 0xc0, !PT ;  /* 0x800fffff1f1c7812 */ /* 0x040fe400078ec0ff */
[----:B------:R-:W-:Y:S02]  /*75a0*/  MOV R34, 0x1 ;  /* 0x0000000100227802 */ /* 0x000fe40000000f00 */
[----:B------:R-:W-:Y:S02]  /*75b0*/  LOP3.LUT R29, R28, 0x3ff00000, RZ, 0xfc, !PT ;  /* 0x3ff000001c1d7812 */ /* 0x000fe400078efcff */
[----:B------:R-:W-:Y:S02]  /*75c0*/  MOV R28, R30 ;  /* 0x0000001e001c7202 */ /* 0x000fe40000000f00 */
[----:B------:R-:W-:-:S02]  /*75d0*/  LOP3.LUT R42, R31, 0x7ff00000, RZ, 0xc0, !PT ;  /* 0x7ff000001f2a7812 */ /* 0x000fc400078ec0ff */
[----:B------:R-:W-:Y:S01]  /*75e0*/  LOP3.LUT R39, R33, 0x7ff00000, RZ, 0xc0, !PT ;  /* 0x7ff0000021277812 */ /* 0x000fe200078ec0ff */
[----:B------:R-:W-:Y:S01]  /*75f0*/  @!P0 DMUL R28, R30, 8.98846567431157953865e+307 ;  /* 0x7fe000001e1c8828 */ /* 0x000fe20000000000 */
[----:B------:R-:W-:Y:S02]  /*7600*/  MOV R38, 0x1ca00000 ;  /* 0x1ca0000000267802 */ /* 0x000fe40000000f00 */
[----:B------:R-:W-:Y:S02]  /*7610*/  ISETP.GE.U32.AND P4, PT, R39, R42, PT ;  /* 0x0000002a2700720c */ /* 0x000fe40003f86070 */
[----:B------:R-:W-:Y:S01]  /*7620*/  MOV R41, R39 ;  /* 0x0000002700297202 */ /* 0x000fe20000000f00 */
[----:B------:R-:W0:Y:S02]  /*7630*/  MUFU.RCP64H R35, R29 ;  /* 0x0000001d00237308 */ /* 0x000e240000001800 */
[----:B0-----:R-:W-:-:S08]  /*7640*/  DFMA R48, R34, -R28, 1 ;  /* 0x3ff000002230742b */ /* 0x001fd0000000081c */
[----:B------:R-:W-:-:S08]  /*7650*/  DFMA R48, R48, R48, R48 ;  /* 0x000000303030722b */ /* 0x000fd00000000030 */
[----:B------:R-:W-:Y:S01]  /*7660*/  DFMA R48, R34, R48, R34 ;  /* 0x000000302230722b */ /* 0x000fe20000000022 */
[----:B------:R-:W-:Y:S02]  /*7670*/  SEL R35, R38, 0x63400000, !P4 ;  /* 0x6340000026237807 */ /* 0x000fe40006000000 */
[----:B------:R-:W-:Y:S02]  /*7680*/  FSETP.GEU.AND P4, PT, |R33|, 1.469367938527859385e-39, PT ;  /* 0x001000002100780b */ /* 0x000fe40003f8e200 */
[----:B------:R-:W-:-:S03]  /*7690*/  LOP3.LUT R35, R35, 0x800fffff, R33, 0xf8, !PT ;  /* 0x800fffff23237812 */ /* 0x000fc600078ef821 */
[----:B------:R-:W-:Y:S01]  /*76a0*/  DFMA R36, R48, -R28, 1 ;  /* 0x3ff000003024742b */ /* 0x000fe2000000081c */
[----:B------:R-:W-:-:S07]  /*76b0*/  MOV R34, R32 ;  /* 0x0000002000227202 */ /* 0x000fce0000000f00 */
[----:B------:R-:W-:Y:S01]  /*76c0*/  DFMA R48, R48, R36, R48 ;  /* 0x000000243030722b */ /* 0x000fe20000000030 */
[----:B------:R-:W-:Y:S10]  /*76d0*/  @P4 BRA `(.L_x_74) ;  /* 0x0000000000204947 */ /* 0x000ff40003800000 */
[----:B------:R-:W-:-:S04]  /*76e0*/  LOP3.LUT R36, R31, 0x7ff00000, RZ, 0xc0, !PT ;  /* 0x7ff000001f247812 */ /* 0x000fc800078ec0ff */
[----:B------:R-:W-:Y:S02]  /*76f0*/  ISETP.GE.U32.AND P4, PT, R39, R36, PT ;  /* 0x000000242700720c */ /* 0x000fe40003f86070 */
[----:B------:R-:W-:Y:S02]  /*7700*/  MOV R36, RZ ;  /* 0x000000ff00247202 */ /* 0x000fe40000000f00 */
[----:B------:R-:W-:-:S04]  /*7710*/  SEL R37, R38, 0x63400000, !P4 ;  /* 0x6340000026257807 */ /* 0x000fc80006000000 */
[----:B------:R-:W-:-:S04]  /*7720*/  LOP3.LUT R37, R37, 0x80000000, R33, 0xf8, !PT ;  /* 0x8000000025257812 */ /* 0x000fc800078ef821 */
[----:B------:R-:W-:-:S06]  /*7730*/  LOP3.LUT R37, R37, 0x100000, RZ, 0xfc, !PT ;  /* 0x0010000025257812 */ /* 0x000fcc00078efcff */
[----:B------:R-:W-:-:S10]  /*7740*/  DFMA R34, R34, 2, -R36 ;  /* 0x400000002222782b */ /* 0x000fd40000000824 */
[----:B------:R-:W-:-:S07]  /*7750*/  LOP3.LUT R41, R35, 0x7ff00000, RZ, 0xc0, !PT ;  /* 0x7ff0000023297812 */ /* 0x000fce00078ec0ff */
.L_x_74:
[----:B------:R-:W-:Y:S01]  /*7760*/  IADD3 R43, PT, PT, R41, -0x1, RZ ;  /* 0xffffffff292b7810 */ /* 0x000fe20007ffe0ff */
[----:B------:R-:W-:Y:S01]  /*7770*/  DMUL R50, R48, R34 ;  /* 0x0000002230327228 */ /* 0x000fe20000000000 */
[----:B------:R-:W-:Y:S02]  /*7780*/  @!P0 LOP3.LUT R42, R29, 0x7ff00000, RZ, 0xc0, !PT ;  /* 0x7ff000001d2a8812 */ /* 0x000fe400078ec0ff */
[----:B------:R-:W-:Y:S02]  /*7790*/  ISETP.GT.U32.AND P0, PT, R43, 0x7feffffe, PT ;  /* 0x7feffffe2b00780c */ /* 0x000fe40003f04070 */
[----:B------:R-:W-:-:S03]  /*77a0*/  IADD3 R43, PT, PT, R42, -0x1, RZ ;  /* 0xffffffff2a2b7810 */ /* 0x000fc60007ffe0ff */
[----:B------:R-:W-:Y:S01]  /*77b0*/  DFMA R36, R50, -R28, R34 ;  /* 0x8000001c3224722b */ /* 0x000fe20000000022 */
[----:B------:R-:W-:-:S07]  /*77c0*/  ISETP.GT.U32.OR P0, PT, R43, 0x7feffffe, P0 ;  /* 0x7feffffe2b00780c */ /* 0x000fce0000704470 */
[----:B------:R-:W-:-:S06]  /*77d0*/  DFMA R36, R48, R36, R50 ;  /* 0x000000243024722b */ /* 0x000fcc0000000032 */
[----:B------:R-:W-:Y:S05]  /*77e0*/  @P0 BRA `(.L_x_75) ;  /* 0x00000000006c0947 */ /* 0x000fea0003800000 */
[----:B------:R-:W-:Y:S02]  /*77f0*/  LOP3.LUT R32, R31, 0x7ff00000, RZ, 0xc0, !PT ;  /* 0x7ff000001f207812 */ /* 0x000fe400078ec0ff */
[----:B------:R-:W-:Y:S02]  /*7800*/  MOV R42, RZ ;  /* 0x000000ff002a7202 */ /* 0x000fe40000000f00 */
[CC--:B------:R-:W-:Y:S02]  /*7810*/  VIADDMNMX R33, R39.reuse, -R32.reuse, 0xb9600000, !PT ;  /* 0xb960000027217446 */ /* 0x0c0fe40007800920 */
[----:B------:R-:W-:Y:S02]  /*7820*/  ISETP.GE.U32.AND P0, PT, R39, R32, PT ;  /* 0x000000202700720c */ /* 0x000fe40003f06070 */
[----:B------:R-:W-:Y:S02]  /*7830*/  VIMNMX R32, PT, PT, R33, 0x46a00000, PT ;  /* 0x46a0000021207848 */ /* 0x000fe40003fe0100 */
[----:B------:R-:W-:-:S04]  /*7840*/  SEL R33, R38, 0x63400000, !P0 ;  /* 0x6340000026217807 */ /* 0x000fc80004000000 */
[----:B------:R-:W-:-:S04]  /*7850*/  IADD3 R32, PT, PT, -R33, R32, RZ ;  /* 0x0000002021207210 */ /* 0x000fc80007ffe1ff */
[----:B------:R-:W-:-:S06]  /*7860*/  IADD3 R43, PT, PT, R32, 0x7fe00000, RZ ;  /* 0x7fe00000202b7810 */ /* 0x000fcc0007ffe0ff */
[----:B------:R-:W-:-:S10]  /*7870*/  DMUL R38, R36, R42 ;  /* 0x0000002a24267228 */ /* 0x000fd40000000000 */
[----:B------:R-:W-:-:S13]  /*7880*/  FSETP.GTU.AND P0, PT, |R39|, 1.469367938527859385e-39, PT ;  /* 0x001000002700780b */ /* 0x000fda0003f0c200 */
[----:B------:R-:W-:Y:S05]  /*7890*/  @P0 BRA `(.L_x_76) ;  /* 0x0000000000940947 */ /* 0x000fea0003800000 */
[----:B------:R-:W-:Y:S01]  /*78a0*/  DFMA R28, R36, -R28, R34 ;  /* 0x8000001c241c722b */ /* 0x000fe20000000022 */
[----:B------:R-:W-:-:S09]  /*78b0*/  MOV R42, RZ ;  /* 0x000000ff002a7202 */ /* 0x000fd20000000f00 */
[C---:B------:R-:W-:Y:S02]  /*78c0*/  FSETP.NEU.AND P0, PT, R29.reuse, RZ, PT ;  /* 0x000000ff1d00720b */ /* 0x040fe40003f0d000 */
[----:B------:R-:W-:-:S04]  /*78d0*/  LOP3.LUT R30, R29, 0x80000000, R31, 0x48, !PT ;  /* 0x800000001d1e7812 */ /* 0x000fc800078e481f */
[----:B------:R-:W-:-:S07]  /*78e0*/  LOP3.LUT R43, R30, R43, RZ, 0xfc, !PT ;  /* 0x0000002b1e2b7212 */ /* 0x000fce00078efcff */
[----:B------:R-:W-:Y:S05]  /*78f0*/  @!P0 BRA `(.L_x_76) ;  /* 0x00000000007c8947 */ /* 0x000fea0003800000 */
[C---:B------:R-:W-:Y:S02]  /*7900*/  IADD3 R29, PT, PT, -R32.reuse, RZ, RZ ;  /* 0x000000ff201d7210 */ /* 0x040fe40007ffe1ff */
[----:B------:R-:W-:Y:S02]  /*7910*/  MOV R28, RZ ;  /* 0x000000ff001c7202 */ /* 0x000fe40000000f00 */
[----:B------:R-:W-:-:S04]  /*7920*/  IADD3 R32, PT, PT, -R32, -0x43300000, RZ ;  /* 0xbcd0000020207810 */ /* 0x000fc80007ffe1ff */
[----:B------:R-:W-:Y:S02]  /*7930*/  DFMA R28, R38, -R28, R36 ;  /* 0x8000001c261c722b */ /* 0x000fe40000000024 */
[----:B------:R-:W-:-:S08]  /*7940*/  DMUL.RP R36, R36, R42 ;  /* 0x0000002a24247228 */ /* 0x000fd00000008000 */
[----:B------:R-:W-:Y:S02]  /*7950*/  FSETP.NEU.AND P0, PT, |R29|, R32, PT ;  /* 0x000000201d00720b */ /* 0x000fe40003f0d200 */
[----:B------:R-:W-:Y:S02]  /*7960*/  LOP3.LUT R29, R37, R30, RZ, 0x3c, !PT ;  /* 0x0000001e251d7212 */ /* 0x000fe400078e3cff */
[----:B------:R-:W-:Y:S02]  /*7970*/  FSEL R38, R36, R38, !P0 ;  /* 0x0000002624267208 */ /* 0x000fe40004000000 */
[----:B------:R-:W-:Y:S01]  /*7980*/  FSEL R39, R29, R39, !P0 ;  /* 0x000000271d277208 */ /* 0x000fe20004000000 */
[----:B------:R-:W-:Y:S06]  /*7990*/  BRA `(.L_x_76) ;  /* 0x0000000000547947 */ /* 0x000fec0003800000 */
.L_x_75:
[----:B------:R-:W-:-:S14]  /*79a0*/  DSETP.NAN.AND P0, PT, R32, R32, PT ;  /* 0x000000202000722a */ /* 0x000fdc0003f08000 */
[----:B------:R-:W-:Y:S05]  /*79b0*/  @P0 BRA `(.L_x_77) ;  /* 0x0000000000440947 */ /* 0x000fea0003800000 */
[----:B------:R-:W-:-:S14]  /*79c0*/  DSETP.NAN.AND P0, PT, R30, R30, PT ;  /* 0x0000001e1e00722a */ /* 0x000fdc0003f08000 */
[----:B------:R-:W-:Y:S05]  /*79d0*/  @P0 BRA `(.L_x_78) ;  /* 0x0000000000300947 */ /* 0x000fea0003800000 */
[----:B------:R-:W-:Y:S02]  /*79e0*/  ISETP.NE.AND P0, PT, R41, R42, PT ;  /* 0x0000002a2900720c */ /* 0x000fe40003f05270 */
[----:B------:R-:W-:Y:S02]  /*79f0*/  MOV R38, 0x0 ;  /* 0x0000000000267802 */ /* 0x000fe40000000f00 */
[----:B------:R-:W-:-:S09]  /*7a00*/  MOV R39, 0xfff80000 ;  /* 0xfff8000000277802 */ /* 0x000fd20000000f00 */
[----:B------:R-:W-:Y:S05]  /*7a10*/  @!P0 BRA `(.L_x_76) ;  /* 0x0000000000348947 */ /* 0x000fea0003800000 */
[----:B------:R-:W-:Y:S02]  /*7a20*/  ISETP.NE.AND P0, PT, R41, 0x7ff00000, PT ;  /* 0x7ff000002900780c */ /* 0x000fe40003f05270 */
[----:B------:R-:W-:Y:S02]  /*7a30*/  LOP3.LUT R39, R33, 0x80000000, R31, 0x48, !PT ;  /* 0x8000000021277812 */ /* 0x000fe400078e481f */
[----:B------:R-:W-:-:S13]  /*7a40*/  ISETP.EQ.OR P0, PT, R42, RZ, !P0 ;  /* 0x000000ff2a00720c */ /* 0x000fda0004702670 */
[----:B------:R-:W-:Y:S02]  /*7a50*/  @P0 LOP3.LUT R28, R39, 0x7ff00000, RZ, 0xfc, !PT ;  /* 0x7ff00000271c0812 */ /* 0x000fe400078efcff */
[----:B------:R-:W-:Y:S02]  /*7a60*/  @!P0 MOV R38, RZ ;  /* 0x000000ff00268202 */ /* 0x000fe40000000f00 */
[----:B------:R-:W-:Y:S02]  /*7a70*/  @P0 MOV R38, RZ ;  /* 0x000000ff00260202 */ /* 0x000fe40000000f00 */
[----:B------:R-:W-:Y:S01]  /*7a80*/  @P0 MOV R39, R28 ;  /* 0x0000001c00270202 */ /* 0x000fe20000000f00 */
[----:B------:R-:W-:Y:S06]  /*7a90*/  BRA `(.L_x_76) ;  /* 0x0000000000147947 */ /* 0x000fec0003800000 */
.L_x_78:
[----:B------:R-:W-:Y:S02]  /*7aa0*/  LOP3.LUT R39, R31, 0x80000, RZ, 0xfc, !PT ;  /* 0x000800001f277812 */ /* 0x000fe400078efcff */
[----:B------:R-:W-:Y:S01]  /*7ab0*/  MOV R38, R30 ;  /* 0x0000001e00267202 */ /* 0x000fe20000000f00 */
[----:B------:R-:W-:Y:S06]  /*7ac0*/  BRA `(.L_x_76) ;  /* 0x0000000000087947 */ /* 0x000fec0003800000 */
.L_x_77:
[----:B------:R-:W-:Y:S02]  /*7ad0*/  LOP3.LUT R39, R33, 0x80000, RZ, 0xfc, !PT ;  /* 0x0008000021277812 */ /* 0x000fe400078efcff */
[----:B------:R-:W-:-:S07]  /*7ae0*/  MOV R38, R32 ;  /* 0x0000002000267202 */ /* 0x000fce0000000f00 */
.L_x_76:
[----:B------:R-:W-:Y:S02]  /*7af0*/  MOV R28, R0 ;  /* 0x00000000001c7202 */ /* 0x000fe40000000f00 */
[----:B------:R-:W-:-:S04]  /*7b00*/  MOV R29, 0x0 ;  /* 0x00000000001d7802 */ /* 0x000fc80000000f00 */
[----:B------:R-:W-:Y:S05]  /*7b10*/  RET.REL.NODEC R28 `(forward_warping_flow) ;  /* 0xffffff841c387950 */ /* 0x000fea0003c3ffff */
.L_x_79:
[----:B------:R-:W-:-:S00]  /*7b20*/  BRA `(.L_x_79) ;  /* 0xfffffffc00fc7947 */ /* 0x000fc0000383ffff */
[----:B------:R-:W-:-:S00]  /*7b30*/  NOP ;  /* 0x0000000000007918 */ /* 0x000fc00000000000 */
        /* <DEDUP_REMOVED lines=12> */
.L_x_98:


//--------------------- .text.multiply_them       --------------------------
	.section	.text.multiply_them,"ax",@progbits
	.align	128
        .global         multiply_them
        .type           multiply_them,@function
        .size           multiply_them,(.L_x_100 - multiply_them)
        .other          multiply_them,@"STO_CUDA_ENTRY STV_DEFAULT"
multiply_them:
.text.multiply_them:
[----:B------:R-:W0:Y:S01]  /*0000*/  LDC R1, c[0x0][0x37c] ;  /* 0x0000df00ff017b82 */ /* 0x000e220000000800 */
[----:B------:R-:W-:Y:S01]  /*0010*/  MOV R0, 0x8 ;  /* 0x0000000800007802 */ /* 0x000fe20000000f00 */
[----:B------:R-:W1:Y:S01]  /*0020*/  LDCU.64 UR4, c[0x4][URZ] ;  /* 0x01000000ff0477ac */ /* 0x000e620008000a00 */
[----:B------:R-:W-:-:S05]  /*0030*/  CS2R R6, SRZ ;  /* 0x0000000000067805 */ /* 0x000fca000001ff00 */
[----:B------:R2:W3:Y:S01]  /*0040*/  LDC.64 R2, c[0x4][R0] ;  /* 0x0100000000027b82 */ /* 0x0004e20000000a00 */
[----:B------:R-:W4:Y:S01]  /*0050*/  LDCU.64 UR36, c[0x0][0x358] ;  /* 0x00006b00ff2477ac */ /* 0x000f220008000a00 */
[----:B-1----:R-:W-:Y:S02]  /*0060*/  MOV R4, UR4 ;  /* 0x0000000400047c02 */ /* 0x002fe40008000f00 */
[----:B--2---:R-:W-:-:S07]  /*0070*/  MOV R5, UR5 ;  /* 0x0000000500057c02 */ /* 0x004fce0008000f00 */
[----:B------:R-:W-:-:S07]  /*0080*/  LEPC R20, `(.L_x_80) ;  /* 0x000000001014794e */ /* 0x000fce0000000000 */
[----:B0--34-:R-:W-:Y:S05]  /*0090*/  CALL.ABS.NOINC R2 ;  /* 0x0000000002007343 */ /* 0x019fea0003c00000 */
.L_x_80:
[----:B------:R-:W0:Y:S01]  /*00a0*/  S2R R9, SR_TID.Y ;  /* 0x0000000000097919 */ /* 0x000e220000002200 */
[----:B------:R-:W1:Y:S01]  /*00b0*/  LDC.64 R2, c[0x0][0x388] ;  /* 0x0000e200ff027b82 */ /* 0x000e620000000a00 */
[----:B------:R-:W0:Y:S01]  /*00c0*/  LDCU UR4, c[0x0][0x360] ;  /* 0x00006c00ff0477ac */ /* 0x000e220008000800 */
[----:B------:R-:W0:Y:S06]  /*00d0*/  S2R R0, SR_TID.X ;  /* 0x0000000000007919 */ /* 0x000e2c0000002100 */
[----:B------:R-:W2:Y:S08]  /*00e0*/  LDC.64 R4, c[0x0][0x390] ;  /* 0x0000e400ff047b82 */ /* 0x000eb00000000a00 */
[----:B------:R-:W3:Y:S01]  /*00f0*/  LDC.64 R6, c[0x0][0x380] ;  /* 0x0000e000ff067b82 */ /* 0x000ee20000000a00 */
[----:B0-----:R-:W-:-:S04]  /*0100*/  IMAD R9, R9, UR4, R0 ;  /* 0x0000000409097c24 */ /* 0x001fc8000f8e0200 */
[----:B-1----:R-:W-:-:S04]  /*0110*/  IMAD.WIDE.U32 R2, R9, 0x4, R2 ;  /* 0x0000000409027825 */ /* 0x002fc800078e0002 */
[C---:B--2---:R-:W-:Y:S02]  /*0120*/  IMAD.WIDE.U32 R4, R9.reuse, 0x4, R4 ;  /* 0x0000000409047825 */ /* 0x044fe400078e0004 */
[----:B------:R-:W2:Y:S04]  /*0130*/  LDG.E R2, desc[UR36][R2.64] ;  /* 0x0000002402027981 */ /* 0x000ea8000c1e1900 */
[----:B------:R-:W2:Y:S01]  /*0140*/  LDG.E R5, desc[UR36][R4.64] ;  /* 0x0000002404057981 */ /* 0x000ea2000c1e1900 */
[----:B---3--:R-:W-:-:S04]  /*0150*/  IMAD.WIDE.U32 R6, R9, 0x4, R6 ;  /* 0x0000000409067825 */ /* 0x008fc800078e0006 */
[----:B--2---:R-:W-:-:S05]  /*0160*/  FMUL R9, R2, R5 ;  /* 0x0000000502097220 */ /* 0x004fca0000400000 */
[----:B------:R-:W-:Y:S01]  /*0170*/  STG.E desc[UR36][R6.64], R9 ;  /* 0x0000000906007986 */ /* 0x000fe2000c101924 */
[----:B------:R-:W-:Y:S05]  /*0180*/  EXIT ;  /* 0x000000000000794d */ /* 0x000fea0003800000 */
.L_x_81:
        /* <DEDUP_REMOVED lines=15> */
.L_x_100:


//--------------------- .nv.global.init           --------------------------
	.section	.nv.global.init,"aw",@progbits
.nv.global.init:
	.type		$str,@object
	.size		$str,(.L_0 - $str)
$str:
        /*0000*/ 	.byte	0x48, 0x65, 0x6c, 0x6c, 0x6f, 0x00
.L_0:


//--------------------- .nv.shared.reserved.0     --------------------------
	.section	.nv.shared.reserved.0,"aw",@nobits
	.weak		__nv_reservedSMEM_offset_0_alias
	.size		__nv_reservedSMEM_offset_0_alias, 0, 64
	.other		__nv_reservedSMEM_offset_0_alias,@"STO_CUDA_RESERVED_SHARED STV_DEFAULT"
__nv_reservedSMEM_offset_0_alias:
	.zero		0
	.zero		64


//--------------------- .nv.constant0.forward_warping_flow --------------------------
	.section	.nv.constant0.forward_warping_flow,"a",@progbits
	.sectionflags	@""
	.align	4
.nv.constant0.forward_warping_flow:
	.zero		976


//--------------------- .nv.constant0.multiply_them --------------------------
	.section	.nv.constant0.multiply_them,"a",@progbits
	.sectionflags	@""
	.align	4
.nv.constant0.multiply_them:
	.zero		920


//--------------------- SYMBOLS --------------------------

	.type		.nv.reservedSmem.offset0,@object
	.size		.nv.reservedSmem.offset0,0x4
	.type		vprintf,@function
